//
// Generated by NVIDIA NVVM Compiler
//
// Compiler Build ID: CL-36424714
// Cuda compilation tools, release 13.0, V13.0.88
// Based on NVVM 20.0.0
//

.version 9.0
.target sm_100
.address_size 64

	// .globl	_Z29update_struct_do_compute_flux12UpdateStruct

.visible .entry _Z29update_struct_do_compute_flux12UpdateStruct(
	.param .align 8 .b8 _Z29update_struct_do_compute_flux12UpdateStruct_param_0[104]
)
{
	.reg .pred 	%p<31>;
	.reg .b32 	%r<61>;
	.reg .b64 	%rd<30>;
	.reg .b64 	%fd<298>;

	ld.param.u32 	%r9, [_Z29update_struct_do_compute_flux12UpdateStruct_param_0+8];
	ld.param.v2.u32 	{%r10, %r11}, [_Z29update_struct_do_compute_flux12UpdateStruct_param_0];
	ld.param.u64 	%rd5, [_Z29update_struct_do_compute_flux12UpdateStruct_param_0+96];
	ld.param.u64 	%rd4, [_Z29update_struct_do_compute_flux12UpdateStruct_param_0+88];
	ld.param.u64 	%rd3, [_Z29update_struct_do_compute_flux12UpdateStruct_param_0+80];
	ld.param.u64 	%rd1, [_Z29update_struct_do_compute_flux12UpdateStruct_param_0+64];
	mov.u32 	%r12, %ctaid.x;
	mov.u32 	%r13, %ntid.x;
	mov.u32 	%r14, %tid.x;
	mad.lo.s32 	%r2, %r12, %r13, %r14;
	mov.u32 	%r15, %ctaid.y;
	mov.u32 	%r16, %ntid.y;
	mov.u32 	%r17, %tid.y;
	mad.lo.s32 	%r18, %r15, %r16, %r17;
	mov.u32 	%r19, %ctaid.z;
	mov.u32 	%r20, %ntid.z;
	mov.u32 	%r21, %tid.z;
	mad.lo.s32 	%r22, %r19, %r20, %r21;
	setp.gt.s32 	%p1, %r2, %r10;
	setp.ge.s32 	%p2, %r18, %r11;
	setp.ge.s32 	%p3, %r22, %r9;
	or.pred  	%p4, %p2, %p3;
	or.pred  	%p5, %p4, %p1;
	@%p5 bra 	$L__BB0_2;
	max.u32 	%r23, %r2, 1;
	add.s32 	%r24, %r23, -1;
	setp.eq.s32 	%p6, %r2, %r10;
	selp.s32 	%r25, -1, 0, %p6;
	add.s32 	%r26, %r2, %r25;
	mul.lo.s32 	%r27, %r24, %r11;
	mad.lo.s32 	%r28, %r9, %r18, %r22;
	mad.lo.s32 	%r29, %r27, %r9, %r28;
	mul.lo.s32 	%r30, %r29, 5;
	cvta.to.global.u64 	%rd6, %rd1;
	mul.wide.s32 	%rd7, %r30, 8;
	add.s64 	%rd8, %rd6, %rd7;
	mul.lo.s32 	%r31, %r9, %r11;
	mad.lo.s32 	%r32, %r31, %r26, %r28;
	mul.lo.s32 	%r33, %r32, 5;
	mul.wide.s32 	%rd9, %r33, 8;
	add.s64 	%rd10, %rd6, %rd9;
	mad.lo.s32 	%r34, %r31, %r2, %r28;
	ld.global.f64 	%fd7, [%rd8];
	ld.global.f64 	%fd8, [%rd8+8];
	ld.global.f64 	%fd9, [%rd8+16];
	ld.global.f64 	%fd10, [%rd8+24];
	ld.global.f64 	%fd11, [%rd8+32];
	mul.f64 	%fd12, %fd7, %fd8;
	mul.f64 	%fd13, %fd7, %fd9;
	mul.f64 	%fd14, %fd7, %fd10;
	mul.f64 	%fd15, %fd7, 0d3FE0000000000000;
	mul.f64 	%fd16, %fd9, %fd9;
	fma.rn.f64 	%fd17, %fd8, %fd8, %fd16;
	fma.rn.f64 	%fd18, %fd10, %fd10, %fd17;
	div.rn.f64 	%fd19, %fd11, 0d3FE5555555555556;
	fma.rn.f64 	%fd20, %fd15, %fd18, %fd19;
	ld.global.f64 	%fd21, [%rd10];
	ld.global.f64 	%fd22, [%rd10+8];
	ld.global.f64 	%fd23, [%rd10+16];
	ld.global.f64 	%fd24, [%rd10+24];
	ld.global.f64 	%fd25, [%rd10+32];
	mul.f64 	%fd26, %fd21, %fd22;
	mul.f64 	%fd27, %fd21, %fd23;
	mul.f64 	%fd28, %fd21, %fd24;
	mul.f64 	%fd29, %fd21, 0d3FE0000000000000;
	mul.f64 	%fd30, %fd23, %fd23;
	fma.rn.f64 	%fd31, %fd22, %fd22, %fd30;
	fma.rn.f64 	%fd32, %fd24, %fd24, %fd31;
	div.rn.f64 	%fd33, %fd25, 0d3FE5555555555556;
	fma.rn.f64 	%fd34, %fd29, %fd32, %fd33;
	fma.rn.f64 	%fd35, %fd8, %fd12, %fd11;
	mul.f64 	%fd36, %fd8, %fd13;
	fma.rn.f64 	%fd37, %fd11, 0d0000000000000000, %fd36;
	mul.f64 	%fd38, %fd8, %fd14;
	fma.rn.f64 	%fd39, %fd11, 0d0000000000000000, %fd38;
	mul.f64 	%fd40, %fd8, %fd20;
	fma.rn.f64 	%fd41, %fd8, %fd11, %fd40;
	fma.rn.f64 	%fd42, %fd22, %fd26, %fd25;
	mul.f64 	%fd43, %fd22, %fd27;
	fma.rn.f64 	%fd44, %fd25, 0d0000000000000000, %fd43;
	mul.f64 	%fd45, %fd22, %fd28;
	fma.rn.f64 	%fd46, %fd25, 0d0000000000000000, %fd45;
	mul.f64 	%fd47, %fd22, %fd34;
	fma.rn.f64 	%fd48, %fd22, %fd25, %fd47;
	mul.f64 	%fd49, %fd11, 0d3FFAAAAAAAAAAAAB;
	div.rn.f64 	%fd50, %fd49, %fd7;
	sqrt.rn.f64 	%fd51, %fd50;
	sub.f64 	%fd52, %fd8, %fd51;
	add.f64 	%fd53, %fd8, %fd51;
	mul.f64 	%fd54, %fd25, 0d3FFAAAAAAAAAAAAB;
	div.rn.f64 	%fd55, %fd54, %fd21;
	sqrt.rn.f64 	%fd56, %fd55;
	sub.f64 	%fd57, %fd22, %fd56;
	add.f64 	%fd58, %fd22, %fd56;
	setp.lt.f64 	%p7, %fd52, %fd57;
	selp.f64 	%fd59, %fd52, %fd57, %p7;
	setp.gt.f64 	%p8, %fd59, 0d0000000000000000;
	selp.f64 	%fd60, 0d0000000000000000, %fd59, %p8;
	setp.gt.f64 	%p9, %fd53, %fd58;
	selp.f64 	%fd61, %fd53, %fd58, %p9;
	setp.lt.f64 	%p10, %fd61, 0d0000000000000000;
	selp.f64 	%fd62, 0d0000000000000000, %fd61, %p10;
	sub.f64 	%fd63, %fd62, %fd60;
	mul.lo.s32 	%r35, %r34, 5;
	cvta.to.global.u64 	%rd11, %rd3;
	mul.f64 	%fd64, %fd62, %fd12;
	mul.f64 	%fd65, %fd60, %fd26;
	sub.f64 	%fd66, %fd64, %fd65;
	sub.f64 	%fd67, %fd7, %fd21;
	mul.f64 	%fd68, %fd62, %fd67;
	mul.f64 	%fd69, %fd60, %fd68;
	sub.f64 	%fd70, %fd66, %fd69;
	div.rn.f64 	%fd71, %fd70, %fd63;
	mul.wide.s32 	%rd12, %r35, 8;
	add.s64 	%rd13, %rd11, %rd12;
	st.global.f64 	[%rd13], %fd71;
	mul.f64 	%fd72, %fd62, %fd35;
	mul.f64 	%fd73, %fd60, %fd42;
	sub.f64 	%fd74, %fd72, %fd73;
	sub.f64 	%fd75, %fd12, %fd26;
	mul.f64 	%fd76, %fd62, %fd75;
	mul.f64 	%fd77, %fd60, %fd76;
	sub.f64 	%fd78, %fd74, %fd77;
	div.rn.f64 	%fd79, %fd78, %fd63;
	st.global.f64 	[%rd13+8], %fd79;
	mul.f64 	%fd80, %fd62, %fd37;
	mul.f64 	%fd81, %fd60, %fd44;
	sub.f64 	%fd82, %fd80, %fd81;
	sub.f64 	%fd83, %fd13, %fd27;
	mul.f64 	%fd84, %fd62, %fd83;
	mul.f64 	%fd85, %fd60, %fd84;
	sub.f64 	%fd86, %fd82, %fd85;
	div.rn.f64 	%fd87, %fd86, %fd63;
	st.global.f64 	[%rd13+16], %fd87;
	mul.f64 	%fd88, %fd62, %fd39;
	mul.f64 	%fd89, %fd60, %fd46;
	sub.f64 	%fd90, %fd88, %fd89;
	sub.f64 	%fd91, %fd14, %fd28;
	mul.f64 	%fd92, %fd62, %fd91;
	mul.f64 	%fd93, %fd60, %fd92;
	sub.f64 	%fd94, %fd90, %fd93;
	div.rn.f64 	%fd95, %fd94, %fd63;
	st.global.f64 	[%rd13+24], %fd95;
	mul.f64 	%fd96, %fd62, %fd41;
	mul.f64 	%fd97, %fd60, %fd48;
	sub.f64 	%fd98, %fd96, %fd97;
	sub.f64 	%fd99, %fd20, %fd34;
	mul.f64 	%fd100, %fd62, %fd99;
	mul.f64 	%fd101, %fd60, %fd100;
	sub.f64 	%fd102, %fd98, %fd101;
	div.rn.f64 	%fd103, %fd102, %fd63;
	st.global.f64 	[%rd13+32], %fd103;
$L__BB0_2:
	setp.ge.s32 	%p11, %r22, %r9;
	setp.gt.s32 	%p12, %r18, %r11;
	setp.ge.s32 	%p13, %r2, %r10;
	or.pred  	%p14, %p11, %p13;
	or.pred  	%p15, %p14, %p12;
	@%p15 bra 	$L__BB0_4;
	max.u32 	%r36, %r18, 1;
	add.s32 	%r37, %r36, -1;
	setp.eq.s32 	%p16, %r18, %r11;
	selp.s32 	%r38, -1, 0, %p16;
	add.s32 	%r39, %r18, %r38;
	mul.lo.s32 	%r40, %r11, %r2;
	mul.lo.s32 	%r41, %r40, %r9;
	mad.lo.s32 	%r42, %r37, %r9, %r22;
	add.s32 	%r43, %r42, %r41;
	mul.lo.s32 	%r44, %r43, 5;
	cvta.to.global.u64 	%rd14, %rd1;
	mul.wide.s32 	%rd15, %r44, 8;
	add.s64 	%rd16, %rd14, %rd15;
	add.s32 	%r45, %r41, %r22;
	mad.lo.s32 	%r46, %r39, %r9, %r45;
	mul.lo.s32 	%r47, %r46, 5;
	mul.wide.s32 	%rd17, %r47, 8;
	add.s64 	%rd18, %rd14, %rd17;
	mad.lo.s32 	%r48, %r9, %r18, %r45;
	ld.global.f64 	%fd104, [%rd16];
	ld.global.f64 	%fd105, [%rd16+8];
	ld.global.f64 	%fd106, [%rd16+16];
	ld.global.f64 	%fd107, [%rd16+24];
	ld.global.f64 	%fd108, [%rd16+32];
	mul.f64 	%fd109, %fd104, %fd105;
	mul.f64 	%fd110, %fd104, %fd106;
	mul.f64 	%fd111, %fd104, %fd107;
	mul.f64 	%fd112, %fd104, 0d3FE0000000000000;
	mul.f64 	%fd113, %fd106, %fd106;
	fma.rn.f64 	%fd114, %fd105, %fd105, %fd113;
	fma.rn.f64 	%fd115, %fd107, %fd107, %fd114;
	div.rn.f64 	%fd116, %fd108, 0d3FE5555555555556;
	fma.rn.f64 	%fd117, %fd112, %fd115, %fd116;
	ld.global.f64 	%fd118, [%rd18];
	ld.global.f64 	%fd119, [%rd18+8];
	ld.global.f64 	%fd120, [%rd18+16];
	ld.global.f64 	%fd121, [%rd18+24];
	ld.global.f64 	%fd122, [%rd18+32];
	mul.f64 	%fd123, %fd118, %fd119;
	mul.f64 	%fd124, %fd118, %fd120;
	mul.f64 	%fd125, %fd118, %fd121;
	mul.f64 	%fd126, %fd118, 0d3FE0000000000000;
	mul.f64 	%fd127, %fd120, %fd120;
	fma.rn.f64 	%fd128, %fd119, %fd119, %fd127;
	fma.rn.f64 	%fd129, %fd121, %fd121, %fd128;
	div.rn.f64 	%fd130, %fd122, 0d3FE5555555555556;
	fma.rn.f64 	%fd131, %fd126, %fd129, %fd130;
	mul.f64 	%fd132, %fd106, %fd109;
	fma.rn.f64 	%fd133, %fd108, 0d0000000000000000, %fd132;
	fma.rn.f64 	%fd134, %fd106, %fd110, %fd108;
	mul.f64 	%fd135, %fd106, %fd111;
	fma.rn.f64 	%fd136, %fd108, 0d0000000000000000, %fd135;
	mul.f64 	%fd137, %fd106, %fd117;
	fma.rn.f64 	%fd138, %fd106, %fd108, %fd137;
	mul.f64 	%fd139, %fd120, %fd123;
	fma.rn.f64 	%fd140, %fd122, 0d0000000000000000, %fd139;
	fma.rn.f64 	%fd141, %fd120, %fd124, %fd122;
	mul.f64 	%fd142, %fd120, %fd125;
	fma.rn.f64 	%fd143, %fd122, 0d0000000000000000, %fd142;
	mul.f64 	%fd144, %fd120, %fd131;
	fma.rn.f64 	%fd145, %fd120, %fd122, %fd144;
	mul.f64 	%fd146, %fd108, 0d3FFAAAAAAAAAAAAB;
	div.rn.f64 	%fd147, %fd146, %fd104;
	sqrt.rn.f64 	%fd148, %fd147;
	sub.f64 	%fd149, %fd106, %fd148;
	add.f64 	%fd150, %fd106, %fd148;
	mul.f64 	%fd151, %fd122, 0d3FFAAAAAAAAAAAAB;
	div.rn.f64 	%fd152, %fd151, %fd118;
	sqrt.rn.f64 	%fd153, %fd152;
	sub.f64 	%fd154, %fd120, %fd153;
	add.f64 	%fd155, %fd120, %fd153;
	setp.lt.f64 	%p17, %fd149, %fd154;
	selp.f64 	%fd156, %fd149, %fd154, %p17;
	setp.gt.f64 	%p18, %fd156, 0d0000000000000000;
	selp.f64 	%fd157, 0d0000000000000000, %fd156, %p18;
	setp.gt.f64 	%p19, %fd150, %fd155;
	selp.f64 	%fd158, %fd150, %fd155, %p19;
	setp.lt.f64 	%p20, %fd158, 0d0000000000000000;
	selp.f64 	%fd159, 0d0000000000000000, %fd158, %p20;
	sub.f64 	%fd160, %fd159, %fd157;
	mul.lo.s32 	%r49, %r48, 5;
	mul.f64 	%fd161, %fd159, %fd110;
	mul.f64 	%fd162, %fd157, %fd124;
	sub.f64 	%fd163, %fd161, %fd162;
	sub.f64 	%fd164, %fd104, %fd118;
	mul.f64 	%fd165, %fd159, %fd164;
	mul.f64 	%fd166, %fd157, %fd165;
	sub.f64 	%fd167, %fd163, %fd166;
	div.rn.f64 	%fd168, %fd167, %fd160;
	cvta.to.global.u64 	%rd19, %rd4;
	mul.wide.s32 	%rd20, %r49, 8;
	add.s64 	%rd21, %rd19, %rd20;
	st.global.f64 	[%rd21], %fd168;
	mul.f64 	%fd169, %fd159, %fd133;
	mul.f64 	%fd170, %fd157, %fd140;
	sub.f64 	%fd171, %fd169, %fd170;
	sub.f64 	%fd172, %fd109, %fd123;
	mul.f64 	%fd173, %fd159, %fd172;
	mul.f64 	%fd174, %fd157, %fd173;
	sub.f64 	%fd175, %fd171, %fd174;
	div.rn.f64 	%fd176, %fd175, %fd160;
	st.global.f64 	[%rd21+8], %fd176;
	mul.f64 	%fd177, %fd159, %fd134;
	mul.f64 	%fd178, %fd157, %fd141;
	sub.f64 	%fd179, %fd177, %fd178;
	sub.f64 	%fd180, %fd110, %fd124;
	mul.f64 	%fd181, %fd159, %fd180;
	mul.f64 	%fd182, %fd157, %fd181;
	sub.f64 	%fd183, %fd179, %fd182;
	div.rn.f64 	%fd184, %fd183, %fd160;
	st.global.f64 	[%rd21+16], %fd184;
	mul.f64 	%fd185, %fd159, %fd136;
	mul.f64 	%fd186, %fd157, %fd143;
	sub.f64 	%fd187, %fd185, %fd186;
	sub.f64 	%fd188, %fd111, %fd125;
	mul.f64 	%fd189, %fd159, %fd188;
	mul.f64 	%fd190, %fd157, %fd189;
	sub.f64 	%fd191, %fd187, %fd190;
	div.rn.f64 	%fd192, %fd191, %fd160;
	st.global.f64 	[%rd21+24], %fd192;
	mul.f64 	%fd193, %fd159, %fd138;
	mul.f64 	%fd194, %fd157, %fd145;
	sub.f64 	%fd195, %fd193, %fd194;
	sub.f64 	%fd196, %fd117, %fd131;
	mul.f64 	%fd197, %fd159, %fd196;
	mul.f64 	%fd198, %fd157, %fd197;
	sub.f64 	%fd199, %fd195, %fd198;
	div.rn.f64 	%fd200, %fd199, %fd160;
	st.global.f64 	[%rd21+32], %fd200;
$L__BB0_4:
	setp.ge.s32 	%p21, %r2, %r10;
	setp.ge.s32 	%p22, %r18, %r11;
	setp.gt.s32 	%p23, %r22, %r9;
	or.pred  	%p24, %p21, %p22;
	or.pred  	%p25, %p24, %p23;
	@%p25 bra 	$L__BB0_6;
	max.u32 	%r50, %r22, 1;
	mad.lo.s32 	%r51, %r11, %r2, %r18;
	mul.lo.s32 	%r52, %r51, %r9;
	add.s32 	%r53, %r50, %r52;
	setp.eq.s32 	%p26, %r22, %r9;
	selp.s32 	%r54, -1, 0, %p26;
	add.s32 	%r55, %r22, %r54;
	mad.lo.s32 	%r56, %r53, 5, -5;
	cvta.to.global.u64 	%rd22, %rd1;
	mul.wide.s32 	%rd23, %r56, 8;
	add.s64 	%rd24, %rd22, %rd23;
	add.s32 	%r57, %r55, %r52;
	mul.lo.s32 	%r58, %r57, 5;
	mul.wide.s32 	%rd25, %r58, 8;
	add.s64 	%rd26, %rd22, %rd25;
	add.s32 	%r59, %r52, %r22;
	ld.global.f64 	%fd201, [%rd24];
	ld.global.f64 	%fd202, [%rd24+8];
	ld.global.f64 	%fd203, [%rd24+16];
	ld.global.f64 	%fd204, [%rd24+24];
	ld.global.f64 	%fd205, [%rd24+32];
	mul.f64 	%fd206, %fd201, %fd202;
	mul.f64 	%fd207, %fd201, %fd203;
	mul.f64 	%fd208, %fd201, %fd204;
	mul.f64 	%fd209, %fd201, 0d3FE0000000000000;
	mul.f64 	%fd210, %fd203, %fd203;
	fma.rn.f64 	%fd211, %fd202, %fd202, %fd210;
	fma.rn.f64 	%fd212, %fd204, %fd204, %fd211;
	div.rn.f64 	%fd213, %fd205, 0d3FE5555555555556;
	fma.rn.f64 	%fd214, %fd209, %fd212, %fd213;
	ld.global.f64 	%fd215, [%rd26];
	ld.global.f64 	%fd216, [%rd26+8];
	ld.global.f64 	%fd217, [%rd26+16];
	ld.global.f64 	%fd218, [%rd26+24];
	ld.global.f64 	%fd219, [%rd26+32];
	mul.f64 	%fd220, %fd215, %fd216;
	mul.f64 	%fd221, %fd215, %fd217;
	mul.f64 	%fd222, %fd215, %fd218;
	mul.f64 	%fd223, %fd215, 0d3FE0000000000000;
	mul.f64 	%fd224, %fd217, %fd217;
	fma.rn.f64 	%fd225, %fd216, %fd216, %fd224;
	fma.rn.f64 	%fd226, %fd218, %fd218, %fd225;
	div.rn.f64 	%fd227, %fd219, 0d3FE5555555555556;
	fma.rn.f64 	%fd228, %fd223, %fd226, %fd227;
	mul.f64 	%fd229, %fd204, %fd206;
	fma.rn.f64 	%fd230, %fd205, 0d0000000000000000, %fd229;
	mul.f64 	%fd231, %fd204, %fd207;
	fma.rn.f64 	%fd232, %fd205, 0d0000000000000000, %fd231;
	fma.rn.f64 	%fd233, %fd204, %fd208, %fd205;
	mul.f64 	%fd234, %fd204, %fd214;
	fma.rn.f64 	%fd235, %fd204, %fd205, %fd234;
	mul.f64 	%fd236, %fd218, %fd220;
	fma.rn.f64 	%fd237, %fd219, 0d0000000000000000, %fd236;
	mul.f64 	%fd238, %fd218, %fd221;
	fma.rn.f64 	%fd239, %fd219, 0d0000000000000000, %fd238;
	fma.rn.f64 	%fd240, %fd218, %fd222, %fd219;
	mul.f64 	%fd241, %fd218, %fd228;
	fma.rn.f64 	%fd242, %fd218, %fd219, %fd241;
	mul.f64 	%fd243, %fd205, 0d3FFAAAAAAAAAAAAB;
	div.rn.f64 	%fd244, %fd243, %fd201;
	sqrt.rn.f64 	%fd245, %fd244;
	sub.f64 	%fd246, %fd204, %fd245;
	add.f64 	%fd247, %fd204, %fd245;
	mul.f64 	%fd248, %fd219, 0d3FFAAAAAAAAAAAAB;
	div.rn.f64 	%fd249, %fd248, %fd215;
	sqrt.rn.f64 	%fd250, %fd249;
	sub.f64 	%fd251, %fd218, %fd250;
	add.f64 	%fd252, %fd218, %fd250;
	setp.lt.f64 	%p27, %fd246, %fd251;
	selp.f64 	%fd253, %fd246, %fd251, %p27;
	setp.gt.f64 	%p28, %fd253, 0d0000000000000000;
	selp.f64 	%fd254, 0d0000000000000000, %fd253, %p28;
	setp.gt.f64 	%p29, %fd247, %fd252;
	selp.f64 	%fd255, %fd247, %fd252, %p29;
	setp.lt.f64 	%p30, %fd255, 0d0000000000000000;
	selp.f64 	%fd256, 0d0000000000000000, %fd255, %p30;
	sub.f64 	%fd257, %fd256, %fd254;
	mul.lo.s32 	%r60, %r59, 5;
	mul.f64 	%fd258, %fd256, %fd208;
	mul.f64 	%fd259, %fd254, %fd222;
	sub.f64 	%fd260, %fd258, %fd259;
	sub.f64 	%fd261, %fd201, %fd215;
	mul.f64 	%fd262, %fd256, %fd261;
	mul.f64 	%fd263, %fd254, %fd262;
	sub.f64 	%fd264, %fd260, %fd263;
	div.rn.f64 	%fd265, %fd264, %fd257;
	cvta.to.global.u64 	%rd27, %rd5;
	mul.wide.s32 	%rd28, %r60, 8;
	add.s64 	%rd29, %rd27, %rd28;
	st.global.f64 	[%rd29], %fd265;
	mul.f64 	%fd266, %fd256, %fd230;
	mul.f64 	%fd267, %fd254, %fd237;
	sub.f64 	%fd268, %fd266, %fd267;
	sub.f64 	%fd269, %fd206, %fd220;
	mul.f64 	%fd270, %fd256, %fd269;
	mul.f64 	%fd271, %fd254, %fd270;
	sub.f64 	%fd272, %fd268, %fd271;
	div.rn.f64 	%fd273, %fd272, %fd257;
	st.global.f64 	[%rd29+8], %fd273;
	mul.f64 	%fd274, %fd256, %fd232;
	mul.f64 	%fd275, %fd254, %fd239;
	sub.f64 	%fd276, %fd274, %fd275;
	sub.f64 	%fd277, %fd207, %fd221;
	mul.f64 	%fd278, %fd256, %fd277;
	mul.f64 	%fd279, %fd254, %fd278;
	sub.f64 	%fd280, %fd276, %fd279;
	div.rn.f64 	%fd281, %fd280, %fd257;
	st.global.f64 	[%rd29+16], %fd281;
	mul.f64 	%fd282, %fd256, %fd233;
	mul.f64 	%fd283, %fd254, %fd240;
	sub.f64 	%fd284, %fd282, %fd283;
	sub.f64 	%fd285, %fd208, %fd222;
	mul.f64 	%fd286, %fd256, %fd285;
	mul.f64 	%fd287, %fd254, %fd286;
	sub.f64 	%fd288, %fd284, %fd287;
	div.rn.f64 	%fd289, %fd288, %fd257;
	st.global.f64 	[%rd29+24], %fd289;
	mul.f64 	%fd290, %fd256, %fd235;
	mul.f64 	%fd291, %fd254, %fd242;
	sub.f64 	%fd292, %fd290, %fd291;
	sub.f64 	%fd293, %fd214, %fd228;
	mul.f64 	%fd294, %fd256, %fd293;
	mul.f64 	%fd295, %fd254, %fd294;
	sub.f64 	%fd296, %fd292, %fd295;
	div.rn.f64 	%fd297, %fd296, %fd257;
	st.global.f64 	[%rd29+32], %fd297;
$L__BB0_6:
	ret;

}
	// .globl	_Z29update_struct_do_advance_cons12UpdateStructd
.visible .entry _Z29update_struct_do_advance_cons12UpdateStructd(
	.param .align 8 .b8 _Z29update_struct_do_advance_cons12UpdateStructd_param_0[104],
	.param .f64 _Z29update_struct_do_advance_cons12UpdateStructd_param_1
)
{
	.reg .pred 	%p<6>;
	.reg .b32 	%r<33>;
	.reg .b64 	%rd<22>;
	.reg .b64 	%fd<112>;

	ld.param.u32 	%r9, [_Z29update_struct_do_advance_cons12UpdateStructd_param_0+8];
	ld.param.v2.u32 	{%r10, %r11}, [_Z29update_struct_do_advance_cons12UpdateStructd_param_0];
	ld.param.u64 	%rd5, [_Z29update_struct_do_advance_cons12UpdateStructd_param_0+96];
	ld.param.u64 	%rd4, [_Z29update_struct_do_advance_cons12UpdateStructd_param_0+88];
	ld.param.u64 	%rd3, [_Z29update_struct_do_advance_cons12UpdateStructd_param_0+80];
	ld.param.u64 	%rd2, [_Z29update_struct_do_advance_cons12UpdateStructd_param_0+72];
	ld.param.u64 	%rd1, [_Z29update_struct_do_advance_cons12UpdateStructd_param_0+64];
	ld.param.f64 	%fd8, [_Z29update_struct_do_advance_cons12UpdateStructd_param_0+56];
	ld.param.f64 	%fd7, [_Z29update_struct_do_advance_cons12UpdateStructd_param_0+48];
	ld.param.f64 	%fd6, [_Z29update_struct_do_advance_cons12UpdateStructd_param_0+40];
	ld.param.f64 	%fd5, [_Z29update_struct_do_advance_cons12UpdateStructd_param_0+32];
	ld.param.f64 	%fd4, [_Z29update_struct_do_advance_cons12UpdateStructd_param_0+24];
	ld.param.f64 	%fd3, [_Z29update_struct_do_advance_cons12UpdateStructd_param_0+16];
	mov.u32 	%r12, %ctaid.x;
	mov.u32 	%r13, %ntid.x;
	mov.u32 	%r14, %tid.x;
	mad.lo.s32 	%r3, %r12, %r13, %r14;
	mov.u32 	%r15, %ctaid.y;
	mov.u32 	%r16, %ntid.y;
	mov.u32 	%r17, %tid.y;
	mad.lo.s32 	%r18, %r15, %r16, %r17;
	mov.u32 	%r19, %ctaid.z;
	mov.u32 	%r20, %ntid.z;
	mov.u32 	%r21, %tid.z;
	mad.lo.s32 	%r22, %r19, %r20, %r21;
	sub.f64 	%fd10, %fd4, %fd3;
	cvt.rn.f64.s32 	%fd11, %r10;
	div.rn.f64 	%fd1, %fd10, %fd11;
	sub.f64 	%fd12, %fd6, %fd5;
	cvt.rn.f64.s32 	%fd13, %r11;
	div.rn.f64 	%fd2, %fd12, %fd13;
	setp.ge.s32 	%p1, %r3, %r10;
	setp.ge.s32 	%p2, %r18, %r11;
	or.pred  	%p3, %p1, %p2;
	setp.ge.s32 	%p4, %r22, %r9;
	or.pred  	%p5, %p3, %p4;
	@%p5 bra 	$L__BB1_2;
	ld.param.f64 	%fd111, [_Z29update_struct_do_advance_cons12UpdateStructd_param_1];
	cvt.rn.f64.s32 	%fd14, %r9;
	sub.f64 	%fd15, %fd8, %fd7;
	div.rn.f64 	%fd16, %fd15, %fd14;
	cvta.to.global.u64 	%rd6, %rd5;
	cvta.to.global.u64 	%rd7, %rd4;
	cvta.to.global.u64 	%rd8, %rd3;
	cvta.to.global.u64 	%rd9, %rd2;
	cvta.to.global.u64 	%rd10, %rd1;
	mul.lo.s32 	%r23, %r11, %r3;
	mad.lo.s32 	%r24, %r9, %r18, %r22;
	mad.lo.s32 	%r25, %r23, %r9, %r24;
	mul.lo.s32 	%r26, %r25, 5;
	add.s32 	%r27, %r23, %r11;
	mad.lo.s32 	%r28, %r27, %r9, %r24;
	add.s32 	%r29, %r25, %r9;
	mul.wide.s32 	%rd11, %r26, 8;
	add.s64 	%rd12, %rd9, %rd11;
	add.s64 	%rd13, %rd10, %rd11;
	add.s32 	%r30, %r26, 5;
	mul.lo.s32 	%r31, %r29, 5;
	mul.lo.s32 	%r32, %r28, 5;
	mul.wide.s32 	%rd14, %r32, 8;
	add.s64 	%rd15, %rd8, %rd14;
	ld.global.f64 	%fd17, [%rd15];
	add.s64 	%rd16, %rd8, %rd11;
	ld.global.f64 	%fd18, [%rd16];
	sub.f64 	%fd19, %fd17, %fd18;
	div.rn.f64 	%fd20, %fd19, %fd1;
	mul.wide.s32 	%rd17, %r31, 8;
	add.s64 	%rd18, %rd7, %rd17;
	ld.global.f64 	%fd21, [%rd18];
	add.s64 	%rd19, %rd7, %rd11;
	ld.global.f64 	%fd22, [%rd19];
	sub.f64 	%fd23, %fd21, %fd22;
	div.rn.f64 	%fd24, %fd23, %fd2;
	add.f64 	%fd25, %fd20, %fd24;
	mul.wide.s32 	%rd20, %r30, 8;
	add.s64 	%rd21, %rd6, %rd20;
	ld.global.f64 	%fd26, [%rd21];
	ld.global.f64 	%fd27, [%rd21+-40];
	sub.f64 	%fd28, %fd26, %fd27;
	div.rn.f64 	%fd29, %fd28, %fd16;
	add.f64 	%fd30, %fd25, %fd29;
	mul.f64 	%fd31, %fd111, %fd30;
	ld.global.f64 	%fd32, [%rd12];
	sub.f64 	%fd33, %fd32, %fd31;
	st.global.f64 	[%rd12], %fd33;
	ld.global.f64 	%fd34, [%rd15+8];
	ld.global.f64 	%fd35, [%rd16+8];
	sub.f64 	%fd36, %fd34, %fd35;
	div.rn.f64 	%fd37, %fd36, %fd1;
	ld.global.f64 	%fd38, [%rd18+8];
	ld.global.f64 	%fd39, [%rd19+8];
	sub.f64 	%fd40, %fd38, %fd39;
	div.rn.f64 	%fd41, %fd40, %fd2;
	add.f64 	%fd42, %fd37, %fd41;
	ld.global.f64 	%fd43, [%rd21+8];
	ld.global.f64 	%fd44, [%rd21+-32];
	sub.f64 	%fd45, %fd43, %fd44;
	div.rn.f64 	%fd46, %fd45, %fd16;
	add.f64 	%fd47, %fd42, %fd46;
	mul.f64 	%fd48, %fd111, %fd47;
	ld.global.f64 	%fd49, [%rd12+8];
	sub.f64 	%fd50, %fd49, %fd48;
	st.global.f64 	[%rd12+8], %fd50;
	ld.global.f64 	%fd51, [%rd15+16];
	ld.global.f64 	%fd52, [%rd16+16];
	sub.f64 	%fd53, %fd51, %fd52;
	div.rn.f64 	%fd54, %fd53, %fd1;
	ld.global.f64 	%fd55, [%rd18+16];
	ld.global.f64 	%fd56, [%rd19+16];
	sub.f64 	%fd57, %fd55, %fd56;
	div.rn.f64 	%fd58, %fd57, %fd2;
	add.f64 	%fd59, %fd54, %fd58;
	ld.global.f64 	%fd60, [%rd21+16];
	ld.global.f64 	%fd61, [%rd21+-24];
	sub.f64 	%fd62, %fd60, %fd61;
	div.rn.f64 	%fd63, %fd62, %fd16;
	add.f64 	%fd64, %fd59, %fd63;
	mul.f64 	%fd65, %fd111, %fd64;
	ld.global.f64 	%fd66, [%rd12+16];
	sub.f64 	%fd67, %fd66, %fd65;
	st.global.f64 	[%rd12+16], %fd67;
	ld.global.f64 	%fd68, [%rd15+24];
	ld.global.f64 	%fd69, [%rd16+24];
	sub.f64 	%fd70, %fd68, %fd69;
	div.rn.f64 	%fd71, %fd70, %fd1;
	ld.global.f64 	%fd72, [%rd18+24];
	ld.global.f64 	%fd73, [%rd19+24];
	sub.f64 	%fd74, %fd72, %fd73;
	div.rn.f64 	%fd75, %fd74, %fd2;
	add.f64 	%fd76, %fd71, %fd75;
	ld.global.f64 	%fd77, [%rd21+24];
	ld.global.f64 	%fd78, [%rd21+-16];
	sub.f64 	%fd79, %fd77, %fd78;
	div.rn.f64 	%fd80, %fd79, %fd16;
	add.f64 	%fd81, %fd76, %fd80;
	mul.f64 	%fd82, %fd111, %fd81;
	ld.global.f64 	%fd83, [%rd12+24];
	sub.f64 	%fd84, %fd83, %fd82;
	st.global.f64 	[%rd12+24], %fd84;
	ld.global.f64 	%fd85, [%rd15+32];
	ld.global.f64 	%fd86, [%rd16+32];
	sub.f64 	%fd87, %fd85, %fd86;
	div.rn.f64 	%fd88, %fd87, %fd1;
	ld.global.f64 	%fd89, [%rd18+32];
	ld.global.f64 	%fd90, [%rd19+32];
	sub.f64 	%fd91, %fd89, %fd90;
	div.rn.f64 	%fd92, %fd91, %fd2;
	add.f64 	%fd93, %fd88, %fd92;
	ld.global.f64 	%fd94, [%rd21+32];
	ld.global.f64 	%fd95, [%rd21+-8];
	sub.f64 	%fd96, %fd94, %fd95;
	div.rn.f64 	%fd97, %fd96, %fd16;
	add.f64 	%fd98, %fd93, %fd97;
	mul.f64 	%fd99, %fd111, %fd98;
	ld.global.f64 	%fd100, [%rd12+32];
	sub.f64 	%fd101, %fd100, %fd99;
	st.global.f64 	[%rd12+32], %fd101;
	div.rn.f64 	%fd102, %fd50, %fd33;
	div.rn.f64 	%fd103, %fd67, %fd33;
	div.rn.f64 	%fd104, %fd84, %fd33;
	mul.f64 	%fd105, %fd33, 0dBFE0000000000000;
	mul.f64 	%fd106, %fd103, %fd103;
	fma.rn.f64 	%fd107, %fd102, %fd102, %fd106;
	fma.rn.f64 	%fd108, %fd104, %fd104, %fd107;
	fma.rn.f64 	%fd109, %fd105, %fd108, %fd101;
	mul.f64 	%fd110, %fd109, 0d3FE5555555555556;
	st.global.f64 	[%rd13], %fd33;
	st.global.f64 	[%rd13+8], %fd102;
	st.global.f64 	[%rd13+16], %fd103;
	st.global.f64 	[%rd13+24], %fd104;
	st.global.f64 	[%rd13+32], %fd110;
$L__BB1_2:
	ret;

}


// ===== COMPILED SASS (sm_100) =====

	.target	sm_100

	.elftype	@"ET_EXEC"


//--------------------- .note.nv.tkinfo           --------------------------
	.section	.note.nv.tkinfo,"",@"SHT_NOTE"
	.sectionflags	@"SHF_NOTE_NV_TKINFO"
	.tkinfo
        /*0018*/ 	.word	0x00000002
        /*0030*/ 	.string	""
        /*0030*/ 	.string	"ptxas"
        /*0030*/ 	.string	"Cuda compilation tools, release 13.0, V13.0.88"
        /*0030*/ 	.string	"Build cuda_13.0.r13.0/compiler.36424714_0"
        /*0030*/ 	.string	"-arch sm_100 -m 64 "



//--------------------- .note.nv.cuinfo           --------------------------
	.section	.note.nv.cuinfo,"",@"SHT_NOTE"
	.sectionflags	@"SHF_NOTE_NV_CUINFO"
        /*0018*/ 	.short	0x0002
        /*001a*/ 	.short	0x0064
        /*001c*/ 	.short	0x0082
	.zero		2


//--------------------- .nv.info                  --------------------------
	.section	.nv.info,"",@"SHT_CUDA_INFO"
	.align	4


	//----- nvinfo : EIATTR_REGCOUNT
	.align		4
        /*0000*/ 	.byte	0x04, 0x2f
        /*0002*/ 	.short	(.L_1 - .L_0)
	.align		4
.L_0:
        /*0004*/ 	.word	index@(_Z29update_struct_do_compute_flux12UpdateStruct)
        /*0008*/ 	.word	0x00000048


	//----- nvinfo : EIATTR_FRAME_SIZE
	.align		4
.L_1:
        /*000c*/ 	.byte	0x04, 0x11
        /*000e*/ 	.short	(.L_3 - .L_2)
	.align		4
.L_2:
        /*0010*/ 	.word	index@($__internal_2_$__cuda_sm20_dsqrt_rn_f64_mediumpath_v1)
        /*0014*/ 	.word	0x00000000


	//----- nvinfo : EIATTR_FRAME_SIZE
	.align		4
.L_3:
        /*0018*/ 	.byte	0x04, 0x11
        /*001a*/ 	.short	(.L_5 - .L_4)
	.align		4
.L_4:
        /*001c*/ 	.word	index@($__internal_1_$__cuda_sm20_div_rn_f64_full)
        /*0020*/ 	.word	0x00000000


	//----- nvinfo : EIATTR_FRAME_SIZE
	.align		4
.L_5:
        /*0024*/ 	.byte	0x04, 0x11
        /*0026*/ 	.short	(.L_7 - .L_6)
	.align		4
.L_6:
        /*0028*/ 	.word	index@(_Z29update_struct_do_compute_flux12UpdateStruct)
        /*002c*/ 	.word	0x00000000


	//----- nvinfo : EIATTR_REGCOUNT
	.align		4
.L_7:
        /*0030*/ 	.byte	0x04, 0x2f
        /*0032*/ 	.short	(.L_9 - .L_8)
	.align		4
.L_8:
        /*0034*/ 	.word	index@(_Z29update_struct_do_advance_cons12UpdateStructd)
        /*0038*/ 	.word	0x00000034


	//----- nvinfo : EIATTR_FRAME_SIZE
	.align		4
.L_9:
        /*003c*/ 	.byte	0x04, 0x11
        /*003e*/ 	.short	(.L_11 - .L_10)
	.align		4
.L_10:
        /*0040*/ 	.word	index@($__internal_0_$__cuda_sm20_div_rn_f64_full)
        /*0044*/ 	.word	0x00000000


	//----- nvinfo : EIATTR_FRAME_SIZE
	.align		4
.L_11:
        /*0048*/ 	.byte	0x04, 0x11
        /*004a*/ 	.short	(.L_13 - .L_12)
	.align		4
.L_12:
        /*004c*/ 	.word	index@(_Z29update_struct_do_advance_cons12UpdateStructd)
        /*0050*/ 	.word	0x00000000


	//----- nvinfo : EIATTR_MIN_STACK_SIZE
	.align		4
.L_13:
        /*0054*/ 	.byte	0x04, 0x12
        /*0056*/ 	.short	(.L_15 - .L_14)
	.align		4
.L_14:
        /*0058*/ 	.word	index@(_Z29update_struct_do_advance_cons12UpdateStructd)
        /*005c*/ 	.word	0x00000000


	//----- nvinfo : EIATTR_MIN_STACK_SIZE
	.align		4
.L_15:
        /*0060*/ 	.byte	0x04, 0x12
        /*0062*/ 	.short	(.L_17 - .L_16)
	.align		4
.L_16:
        /*0064*/ 	.word	index@(_Z29update_struct_do_compute_flux12UpdateStruct)
        /*0068*/ 	.word	0x00000000
.L_17:


//--------------------- .nv.compat                --------------------------
	.section	.nv.compat,"",@"SHT_CUDA_COMPAT_INFO"
	.align	4
        /*0000*/ 	.byte	0x02, 0x09, 0x00, 0x00, 0x02, 0x02, 0x01, 0x00, 0x02, 0x05, 0x05, 0x00, 0x03, 0x07, 0x01, 0x01
        /*0010*/ 	.byte	0x02, 0x03, 0x00, 0x00, 0x02, 0x06, 0x01, 0x00, 0x04, 0x0b, 0x08, 0x00, 0x01, 0x00, 0x00, 0x00
        /*0020*/ 	.byte	0x00, 0x00, 0x00, 0x00


//--------------------- .nv.info._Z29update_struct_do_advance_cons12UpdateStructd --------------------------
	.section	.nv.info._Z29update_struct_do_advance_cons12UpdateStructd,"",@"SHT_CUDA_INFO"
	.sectionflags	@""
	.align	4


	//----- nvinfo : EIATTR_CUDA_API_VERSION
	.align		4
        /*0000*/ 	.byte	0x04, 0x37
        /*0002*/ 	.short	(.L_19 - .L_18)
.L_18:
        /*0004*/ 	.word	0x00000082


	//----- nvinfo : EIATTR_KPARAM_INFO
	.align		4
.L_19:
        /*0008*/ 	.byte	0x04, 0x17
        /*000a*/ 	.short	(.L_21 - .L_20)
.L_20:
        /*000c*/ 	.word	0x00000000
        /*0010*/ 	.short	0x0001
        /*0012*/ 	.short	0x0068
        /*0014*/ 	.byte	0x00, 0xf0, 0x21, 0x00


	//----- nvinfo : EIATTR_KPARAM_INFO
	.align		4
.L_21:
        /*0018*/ 	.byte	0x04, 0x17
        /*001a*/ 	.short	(.L_23 - .L_22)
.L_22:
        /*001c*/ 	.word	0x00000000
        /*0020*/ 	.short	0x0000
        /*0022*/ 	.short	0x0000
        /*0024*/ 	.byte	0x00, 0xf0, 0xa1, 0x01


	//----- nvinfo : EIATTR_SPARSE_MMA_MASK
	.align		4
.L_23:
        /*0028*/ 	.byte	0x03, 0x50
        /*002a*/ 	.short	0x0000


	//----- nvinfo : EIATTR_MAXREG_COUNT
	.align		4
        /*002c*/ 	.byte	0x03, 0x1b
        /*002e*/ 	.short	0x00ff


	//----- nvinfo : EIATTR_MERCURY_ISA_VERSION
	.align		4
        /*0030*/ 	.byte	0x03, 0x5f
        /*0032*/ 	.short	0x0101


	//----- nvinfo : EIATTR_VRC_CTA_INIT_COUNT
	.align		4
        /*0034*/ 	.byte	0x02, 0x4a
	.zero		1
	.zero		1


	//----- nvinfo : EIATTR_EXIT_INSTR_OFFSETS
	.align		4
        /*0038*/ 	.byte	0x04, 0x1c
        /*003a*/ 	.short	(.L_25 - .L_24)


	//   ....[0]....
.L_24:
        /*003c*/ 	.word	0x00000400


	//   ....[1]....
        /*0040*/ 	.word	0x000024e0


	//----- nvinfo : EIATTR_CRS_STACK_SIZE
	.align		4
.L_25:
        /*0044*/ 	.byte	0x04, 0x1e
        /*0046*/ 	.short	(.L_27 - .L_26)
.L_26:
        /*0048*/ 	.word	0x00000000


	//----- nvinfo : EIATTR_CBANK_PARAM_SIZE
	.align		4
.L_27:
        /*004c*/ 	.byte	0x03, 0x19
        /*004e*/ 	.short	0x0070


	//----- nvinfo : EIATTR_PARAM_CBANK
	.align		4
        /*0050*/ 	.byte	0x04, 0x0a
        /*0052*/ 	.short	(.L_29 - .L_28)
	.align		4
.L_28:
        /*0054*/ 	.word	index@(.nv.constant0._Z29update_struct_do_advance_cons12UpdateStructd)
        /*0058*/ 	.short	0x0380
        /*005a*/ 	.short	0x0070


	//----- nvinfo : EIATTR_SW_WAR
	.align		4
.L_29:
        /*005c*/ 	.byte	0x04, 0x36
        /*005e*/ 	.short	(.L_31 - .L_30)
.L_30:
        /*0060*/ 	.word	0x00000008
.L_31:


//--------------------- .nv.info._Z29update_struct_do_compute_flux12UpdateStruct --------------------------
	.section	.nv.info._Z29update_struct_do_compute_flux12UpdateStruct,"",@"SHT_CUDA_INFO"
	.sectionflags	@""
	.align	4


	//----- nvinfo : EIATTR_CUDA_API_VERSION
	.align		4
        /*0000*/ 	.byte	0x04, 0x37
        /*0002*/ 	.short	(.L_33 - .L_32)
.L_32:
        /*0004*/ 	.word	0x00000082


	//----- nvinfo : EIATTR_KPARAM_INFO
	.align		4
.L_33:
        /*0008*/ 	.byte	0x04, 0x17
        /*000a*/ 	.short	(.L_35 - .L_34)
.L_34:
        /*000c*/ 	.word	0x00000000
        /*0010*/ 	.short	0x0000
        /*0012*/ 	.short	0x0000
        /*0014*/ 	.byte	0x00, 0xf0, 0xa1, 0x01


	//----- nvinfo : EIATTR_SPARSE_MMA_MASK
	.align		4
.L_35:
        /*0018*/ 	.byte	0x03, 0x50
        /*001a*/ 	.short	0x0000


	//----- nvinfo : EIATTR_MAXREG_COUNT
	.align		4
        /*001c*/ 	.byte	0x03, 0x1b
        /*001e*/ 	.short	0x00ff


	//----- nvinfo : EIATTR_MERCURY_ISA_VERSION
	.align		4
        /*0020*/ 	.byte	0x03, 0x5f
        /*0022*/ 	.short	0x0101


	//----- nvinfo : EIATTR_VRC_CTA_INIT_COUNT
	.align		4
        /*0024*/ 	.byte	0x02, 0x4a
	.zero		1
	.zero		1


	//----- nvinfo : EIATTR_EXIT_INSTR_OFFSETS
	.align		4
        /*0028*/ 	.byte	0x04, 0x1c
        /*002a*/ 	.short	(.L_37 - .L_36)


	//   ....[0]....
.L_36:
        /*002c*/ 	.word	0x000031c0


	//   ....[1]....
        /*0030*/ 	.word	0x00004970


	//----- nvinfo : EIATTR_CRS_STACK_SIZE
	.align		4
.L_37:
        /*0034*/ 	.byte	0x04, 0x1e
        /*0036*/ 	.short	(.L_39 - .L_38)
.L_38:
        /*0038*/ 	.word	0x00000000


	//----- nvinfo : EIATTR_CBANK_PARAM_SIZE
	.align		4
.L_39:
        /*003c*/ 	.byte	0x03, 0x19
        /*003e*/ 	.short	0x0068


	//----- nvinfo : EIATTR_PARAM_CBANK
	.align		4
        /*0040*/ 	.byte	0x04, 0x0a
        /*0042*/ 	.short	(.L_41 - .L_40)
	.align		4
.L_40:
        /*0044*/ 	.word	index@(.nv.constant0._Z29update_struct_do_compute_flux12UpdateStruct)
        /*0048*/ 	.short	0x0380
        /*004a*/ 	.short	0x0068


	//----- nvinfo : EIATTR_SW_WAR
	.align		4
.L_41:
        /*004c*/ 	.byte	0x04, 0x36
        /*004e*/ 	.short	(.L_43 - .L_42)
.L_42:
        /*0050*/ 	.word	0x00000008
.L_43:


//--------------------- .nv.callgraph             --------------------------
	.section	.nv.callgraph,"",@"SHT_CUDA_CALLGRAPH"
	.align	4
	.sectionentsize	8
	.align		4
        /*0000*/ 	.word	0x00000000
	.align		4
        /*0004*/ 	.word	0xffffffff
	.align		4
        /*0008*/ 	.word	0x00000000
	.align		4
        /*000c*/ 	.word	0xfffffffe
	.align		4
        /*0010*/ 	.word	0x00000000
	.align		4
        /*0014*/ 	.word	0xfffffffd
	.align		4
        /*0018*/ 	.word	0x00000000
	.align		4
        /*001c*/ 	.word	0xfffffffc


//--------------------- .text._Z29update_struct_do_advance_cons12UpdateStructd --------------------------
	.section	.text._Z29update_struct_do_advance_cons12UpdateStructd,"ax",@progbits
	.align	128
        .global         _Z29update_struct_do_advance_cons12UpdateStructd
        .type           _Z29update_struct_do_advance_cons12UpdateStructd,@function
        .size           _Z29update_struct_do_advance_cons12UpdateStructd,(.L_x_125 - _Z29update_struct_do_advance_cons12UpdateStructd)
        .other          _Z29update_struct_do_advance_cons12UpdateStructd,@"STO_CUDA_ENTRY STV_DEFAULT"
_Z29update_struct_do_advance_cons12UpdateStructd:
.text._Z29update_struct_do_advance_cons12UpdateStructd:
[----:B------:R-:W-:Y:S01]  /*0000*/  LDC R1, c[0x0][0x37c] ;  /* 0x0000df00ff017b82 */ /* 0x000fe20000000800 */
[----:B------:R-:W0:Y:S01]  /*0010*/  LDCU UR4, c[0x0][0x380] ;  /* 0x00007000ff0477ac */ /* 0x000e220008000800 */
[----:B------:R-:W-:-:S06]  /*0020*/  IMAD.MOV.U32 R2, RZ, RZ, 0x1 ;  /* 0x00000001ff027424 */ /* 0x000fcc00078e00ff */
[----:B------:R-:W1:Y:S01]  /*0030*/  LDC.64 R6, c[0x0][0x390] ;  /* 0x0000e400ff067b82 */ /* 0x000e620000000a00 */
[----:B------:R-:W2:Y:S01]  /*0040*/  S2R R9, SR_TID.X ;  /* 0x0000000000097919 */ /* 0x000ea20000002100 */
[----:B------:R-:W3:Y:S06]  /*0050*/  S2R R11, SR_TID.Y ;  /* 0x00000000000b7919 */ /* 0x000eec0000002200 */
[----:B------:R-:W1:Y:S01]  /*0060*/  LDC.64 R28, c[0x0][0x398] ;  /* 0x0000e600ff1c7b82 */ /* 0x000e620000000a00 */
[----:B------:R-:W4:Y:S01]  /*0070*/  S2R R13, SR_TID.Z ;  /* 0x00000000000d7919 */ /* 0x000f220000002300 */
[----:B0-----:R-:W0:Y:S06]  /*0080*/  I2F.F64 R32, UR4 ;  /* 0x0000000400207d12 */ /* 0x001e2c0008201c00 */
[----:B------:R-:W2:Y:S08]  /*0090*/  LDC R14, c[0x0][0x360] ;  /* 0x0000d800ff0e7b82 */ /* 0x000eb00000000800 */
[----:B------:R-:W2:Y:S01]  /*00a0*/  S2UR UR4, SR_CTAID.X ;  /* 0x00000000000479c3 */ /* 0x000ea20000002500 */
[----:B0-----:R-:W0:Y:S01]  /*00b0*/  MUFU.RCP64H R3, R33 ;  /* 0x0000002100037308 */ /* 0x001e220000001800 */
[----:B-1----:R-:W-:-:S06]  /*00c0*/  DADD R28, R28, -R6 ;  /* 0x000000001c1c7229 */ /* 0x002fcc0000000806 */
[----:B------:R-:W3:Y:S08]  /*00d0*/  LDC R0, c[0x0][0x364] ;  /* 0x0000d900ff007b82 */ /* 0x000ef00000000800 */
[----:B------:R-:W3:Y:S01]  /*00e0*/  S2UR UR5, SR_CTAID.Y ;  /* 0x00000000000579c3 */ /* 0x000ee20000002600 */
[----:B------:R-:W-:Y:S01]  /*00f0*/  FSETP.GEU.AND P1, PT, |R29|, 6.5827683646048100446e-37, PT ;  /* 0x036000001d00780b */ /* 0x000fe20003f2e200 */
[----:B0-----:R-:W-:-:S06]  /*0100*/  DFMA R4, -R32, R2, 1 ;  /* 0x3ff000002004742b */ /* 0x001fcc0000000102 */
[----:B------:R-:W4:Y:S01]  /*0110*/  S2UR UR6, SR_CTAID.Z ;  /* 0x00000000000679c3 */ /* 0x000f220000002700 */
[----:B--2---:R-:W-:Y:S01]  /*0120*/  IMAD R14, R14, UR4, R9 ;  /* 0x000000040e0e7c24 */ /* 0x004fe2000f8e0209 */
[----:B------:R-:W-:-:S06]  /*0130*/  DFMA R4, R4, R4, R4 ;  /* 0x000000040404722b */ /* 0x000fcc0000000004 */
[----:B------:R-:W4:Y:S02]  /*0140*/  LDC R8, c[0x0][0x368] ;  /* 0x0000da00ff087b82 */ /* 0x000f240000000800 */
[----:B------:R-:W-:Y:S01]  /*0150*/  DFMA R4, R2, R4, R2 ;  /* 0x000000040204722b */ /* 0x000fe20000000002 */
[----:B---3--:R-:W-:-:S07]  /*0160*/  IMAD R9, R0, UR5, R11 ;  /* 0x0000000500097c24 */ /* 0x008fce000f8e020b */
[----:B------:R-:W-:-:S08]  /*0170*/  DFMA R2, -R32, R4, 1 ;  /* 0x3ff000002002742b */ /* 0x000fd00000000104 */
[----:B------:R-:W-:Y:S01]  /*0180*/  DFMA R2, R4, R2, R4 ;  /* 0x000000020402722b */ /* 0x000fe20000000004 */
[----:B----4-:R-:W-:-:S07]  /*0190*/  IMAD R8, R8, UR6, R13 ;  /* 0x0000000608087c24 */ /* 0x010fce000f8e020d */
[----:B------:R-:W-:-:S08]  /*01a0*/  DMUL R6, R28, R2 ;  /* 0x000000021c067228 */ /* 0x000fd00000000000 */
[----:B------:R-:W-:-:S08]  /*01b0*/  DFMA R4, -R32, R6, R28 ;  /* 0x000000062004722b */ /* 0x000fd0000000011c */
[----:B------:R-:W-:-:S10]  /*01c0*/  DFMA R6, R2, R4, R6 ;  /* 0x000000040206722b */ /* 0x000fd40000000006 */
[----:B------:R-:W-:-:S05]  /*01d0*/  FFMA R2, RZ, R33, R7 ;  /* 0x00000021ff027223 */ /* 0x000fca0000000007 */
[----:B------:R-:W-:-:S13]  /*01e0*/  FSETP.GT.AND P0, PT, |R2|, 1.469367938527859385e-39, PT ;  /* 0x001000000200780b */ /* 0x000fda0003f04200 */
[----:B------:R-:W-:Y:S05]  /*01f0*/  @P0 BRA P1, `(.L_x_0) ;  /* 0x0000000000100947 */ /* 0x000fea0000800000 */
[----:B------:R-:W-:-:S07]  /*0200*/  MOV R0, 0x220 ;  /* 0x0000022000007802 */ /* 0x000fce0000000f00 */
[----:B------:R-:W-:Y:S05]  /*0210*/  CALL.REL.NOINC `($__internal_0_$__cuda_sm20_div_rn_f64_full) ;  /* 0x0000002000b47944 */ /* 0x000fea0003c00000 */
[----:B------:R-:W-:Y:S02]  /*0220*/  IMAD.MOV.U32 R6, RZ, RZ, R10 ;  /* 0x000000ffff067224 */ /* 0x000fe400078e000a */
[----:B------:R-:W-:-:S07]  /*0230*/  IMAD.MOV.U32 R7, RZ, RZ, R11 ;  /* 0x000000ffff077224 */ /* 0x000fce00078e000b */
.L_x_0:
[----:B------:R-:W0:Y:S01]  /*0240*/  LDCU UR4, c[0x0][0x384] ;  /* 0x00007080ff0477ac */ /* 0x000e220008000800 */
[----:B------:R-:W-:Y:S01]  /*0250*/  IMAD.MOV.U32 R2, RZ, RZ, 0x1 ;  /* 0x00000001ff027424 */ /* 0x000fe200078e00ff */
[----:B------:R-:W1:Y:S08]  /*0260*/  LDC.64 R10, c[0x0][0x3a0] ;  /* 0x0000e800ff0a7b82 */ /* 0x000e700000000a00 */
[----:B------:R-:W1:Y:S01]  /*0270*/  LDC.64 R28, c[0x0][0x3a8] ;  /* 0x0000ea00ff1c7b82 */ /* 0x000e620000000a00 */
[----:B0-----:R-:W0:Y:S08]  /*0280*/  I2F.F64 R32, UR4 ;  /* 0x0000000400207d12 */ /* 0x001e300008201c00 */
[----:B0-----:R-:W0:Y:S01]  /*0290*/  MUFU.RCP64H R3, R33 ;  /* 0x0000002100037308 */ /* 0x001e220000001800 */
[----:B-1----:R-:W-:-:S10]  /*02a0*/  DADD R28, R28, -R10 ;  /* 0x000000001c1c7229 */ /* 0x002fd4000000080a */
[----:B------:R-:W-:Y:S01]  /*02b0*/  FSETP.GEU.AND P1, PT, |R29|, 6.5827683646048100446e-37, PT ;  /* 0x036000001d00780b */ /* 0x000fe20003f2e200 */
[----:B0-----:R-:W-:-:S08]  /*02c0*/  DFMA R4, -R32, R2, 1 ;  /* 0x3ff000002004742b */ /* 0x001fd00000000102 */
[----:B------:R-:W-:-:S08]  /*02d0*/  DFMA R4, R4, R4, R4 ;  /* 0x000000040404722b */ /* 0x000fd00000000004 */
[----:B------:R-:W-:-:S08]  /*02e0*/  DFMA R4, R2, R4, R2 ;  /* 0x000000040204722b */ /* 0x000fd00000000002 */
[----:B------:R-:W-:-:S08]  /*02f0*/  DFMA R2, -R32, R4, 1 ;  /* 0x3ff000002002742b */ /* 0x000fd00000000104 */
[----:B------:R-:W-:-:S08]  /*0300*/  DFMA R2, R4, R2, R4 ;  /* 0x000000020402722b */ /* 0x000fd00000000004 */
        /* <DEDUP_REMOVED lines=8> */
[----:B------:R-:W-:Y:S01]  /*0390*/  MOV R4, R10 ;  /* 0x0000000a00047202 */ /* 0x000fe20000000f00 */
[----:B------:R-:W-:-:S07]  /*03a0*/  IMAD.MOV.U32 R5, RZ, RZ, R11 ;  /* 0x000000ffff057224 */ /* 0x000fce00078e000b */
.L_x_1:
[----:B------:R-:W0:Y:S01]  /*03b0*/  LDCU.64 UR6, c[0x0][0x380] ;  /* 0x00007000ff0677ac */ /* 0x000e220008000a00 */
[----:B------:R-:W1:Y:S01]  /*03c0*/  LDCU UR4, c[0x0][0x388] ;  /* 0x00007100ff0477ac */ /* 0x000e620008000800 */
[----:B0-----:R-:W-:-:S04]  /*03d0*/  ISETP.GE.AND P0, PT, R9, UR7, PT ;  /* 0x0000000709007c0c */ /* 0x001fc8000bf06270 */
[----:B------:R-:W-:-:S04]  /*03e0*/  ISETP.GE.OR P0, PT, R14, UR6, P0 ;  /* 0x000000060e007c0c */ /* 0x000fc80008706670 */
[----:B-1----:R-:W-:-:S13]  /*03f0*/  ISETP.GE.OR P0, PT, R8, UR4, P0 ;  /* 0x0000000408007c0c */ /* 0x002fda0008706670 */
[----:B------:R-:W-:Y:S05]  /*0400*/  @P0 EXIT ;  /* 0x000000000000094d */ /* 0x000fea0003800000 */
[----:B------:R-:W0:Y:S01]  /*0410*/  I2F.F64 R32, UR4 ;  /* 0x0000000400207d12 */ /* 0x000e220008201c00 */
[----:B------:R-:W-:Y:S01]  /*0420*/  IMAD.MOV.U32 R2, RZ, RZ, 0x1 ;  /* 0x00000001ff027424 */ /* 0x000fe200078e00ff */
[----:B------:R-:W1:Y:S01]  /*0430*/  LDC.64 R12, c[0x0][0x3b0] ;  /* 0x0000ec00ff0c7b82 */ /* 0x000e620000000a00 */
[----:B------:R-:W2:Y:S07]  /*0440*/  LDCU.64 UR4, c[0x0][0x358] ;  /* 0x00006b00ff0477ac */ /* 0x000eae0008000a00 */
[----:B------:R-:W1:Y:S01]  /*0450*/  LDC.64 R28, c[0x0][0x3b8] ;  /* 0x0000ee00ff1c7b82 */ /* 0x000e620000000a00 */
[----:B0-----:R-:W0:Y:S02]  /*0460*/  MUFU.RCP64H R3, R33 ;  /* 0x0000002100037308 */ /* 0x001e240000001800 */
[----:B0-----:R-:W-:-:S02]  /*0470*/  DFMA R10, -R32, R2, 1 ;  /* 0x3ff00000200a742b */ /* 0x001fc40000000102 */
[----:B-1----:R-:W-:-:S06]  /*0480*/  DADD R28, R28, -R12 ;  /* 0x000000001c1c7229 */ /* 0x002fcc000000080c */
[----:B------:R-:W-:-:S04]  /*0490*/  DFMA R10, R10, R10, R10 ;  /* 0x0000000a0a0a722b */ /* 0x000fc8000000000a */
[----:B------:R-:W-:-:S04]  /*04a0*/  FSETP.GEU.AND P1, PT, |R29|, 6.5827683646048100446e-37, PT ;  /* 0x036000001d00780b */ /* 0x000fc80003f2e200 */
        /* <DEDUP_REMOVED lines=8> */
[----:B--2---:R-:W-:Y:S05]  /*0530*/  @P0 BRA P1, `(.L_x_2) ;  /* 0x0000000000100947 */ /* 0x004fea0000800000 */
[----:B------:R-:W-:-:S07]  /*0540*/  MOV R0, 0x560 ;  /* 0x0000056000007802 */ /* 0x000fce0000000f00 */
[----:B------:R-:W-:Y:S05]  /*0550*/  CALL.REL.NOINC `($__internal_0_$__cuda_sm20_div_rn_f64_full) ;  /* 0x0000001c00e47944 */ /* 0x000fea0003c00000 */
[----:B------:R-:W-:Y:S02]  /*0560*/  IMAD.MOV.U32 R2, RZ, RZ, R10 ;  /* 0x000000ffff027224 */ /* 0x000fe400078e000a */
[----:B------:R-:W-:-:S07]  /*0570*/  IMAD.MOV.U32 R3, RZ, RZ, R11 ;  /* 0x000000ffff037224 */ /* 0x000fce00078e000b */
.L_x_2:
[----:B------:R-:W0:Y:S01]  /*0580*/  LDCU UR6, c[0x0][0x384] ;  /* 0x00007080ff0677ac */ /* 0x000e220008000800 */
[----:B------:R-:W1:Y:S01]  /*0590*/  LDC.64 R38, c[0x0][0x3d0] ;  /* 0x0000f400ff267b82 */ /* 0x000e620000000a00 */
[----:B------:R-:W2:Y:S01]  /*05a0*/  LDCU UR7, c[0x0][0x388] ;  /* 0x00007100ff0777ac */ /* 0x000ea20008000800 */
[----:B------:R-:W3:Y:S01]  /*05b0*/  MUFU.RCP64H R13, R7 ;  /* 0x00000007000d7308 */ /* 0x000ee20000001800 */
[----:B------:R-:W-:-:S05]  /*05c0*/  IMAD.MOV.U32 R12, RZ, RZ, 0x1 ;  /* 0x00000001ff0c7424 */ /* 0x000fca00078e00ff */
[----:B------:R-:W4:Y:S01]  /*05d0*/  LDC.64 R16, c[0x0][0x3c0] ;  /* 0x0000f000ff107b82 */ /* 0x000f220000000a00 */
[----:B0-----:R-:W-:Y:S02]  /*05e0*/  IMAD R14, R14, UR6, RZ ;  /* 0x000000060e0e7c24 */ /* 0x001fe4000f8e02ff */
[----:B--2---:R-:W-:-:S03]  /*05f0*/  IMAD R9, R9, UR7, R8 ;  /* 0x0000000709097c24 */ /* 0x004fc6000f8e0208 */
[C---:B------:R-:W-:Y:S01]  /*0600*/  IADD3 R8, PT, PT, R14.reuse, UR6, RZ ;  /* 0x000000060e087c10 */ /* 0x040fe2000fffe0ff */
[----:B------:R-:W-:-:S04]  /*0610*/  IMAD R0, R14, UR7, R9 ;  /* 0x000000070e007c24 */ /* 0x000fc8000f8e0209 */
[----:B------:R-:W-:Y:S02]  /*0620*/  IMAD R8, R8, UR7, R9 ;  /* 0x0000000708087c24 */ /* 0x000fe4000f8e0209 */
[----:B------:R-:W-:Y:S02]  /*0630*/  IMAD R20, R0, 0x5, RZ ;  /* 0x0000000500147824 */ /* 0x000fe400078e02ff */
[----:B------:R-:W-:Y:S02]  /*0640*/  IMAD R9, R8, 0x5, RZ ;  /* 0x0000000508097824 */ /* 0x000fe400078e02ff */
[----:B-1----:R-:W-:-:S04]  /*0650*/  IMAD.WIDE R40, R20, 0x8, R38 ;  /* 0x0000000814287825 */ /* 0x002fc800078e0226 */
[----:B------:R-:W-:Y:S01]  /*0660*/  IMAD.WIDE R38, R9, 0x8, R38 ;  /* 0x0000000809267825 */ /* 0x000fe200078e0226 */
[----:B------:R-:W2:Y:S04]  /*0670*/  LDG.E.64 R10, desc[UR4][R40.64] ;  /* 0x00000004280a7981 */ /* 0x000ea8000c1e1b00 */
[----:B------:R-:W2:Y:S01]  /*0680*/  LDG.E.64 R8, desc[UR4][R38.64] ;  /* 0x0000000426087981 */ /* 0x000ea2000c1e1b00 */
[----:B---3--:R-:W-:Y:S01]  /*0690*/  DFMA R14, R12, -R6, 1 ;  /* 0x3ff000000c0e742b */ /* 0x008fe20000000806 */
[----:B------:R-:W-:Y:S01]  /*06a0*/  VIADD R18, R0, UR7 ;  /* 0x0000000700127c36 */ /* 0x000fe20008000000 */
[----:B------:R-:W-:Y:S01]  /*06b0*/  BSSY.RECONVERGENT B1, `(.L_x_3) ;  /* 0x0000018000017945 */ /* 0x000fe20003800200 */
[----:B------:R-:W-:Y:S02]  /*06c0*/  VIADD R22, R20, 0x5 ;  /* 0x0000000514167836 */ /* 0x000fe40000000000 */
[----:B------:R-:W-:-:S02]  /*06d0*/  IMAD R18, R18, 0x5, RZ ;  /* 0x0000000512127824 */ /* 0x000fc400078e02ff */
[----:B----4-:R-:W-:Y:S01]  /*06e0*/  IMAD.WIDE R16, R20, 0x8, R16 ;  /* 0x0000000814107825 */ /* 0x010fe200078e0210 */
[----:B------:R-:W-:-:S08]  /*06f0*/  DFMA R14, R14, R14, R14 ;  /* 0x0000000e0e0e722b */ /* 0x000fd0000000000e */
[----:B------:R-:W-:-:S08]  /*0700*/  DFMA R14, R12, R14, R12 ;  /* 0x0000000e0c0e722b */ /* 0x000fd0000000000c */
[----:B------:R-:W-:-:S08]  /*0710*/  DFMA R12, R14, -R6, 1 ;  /* 0x3ff000000e0c742b */ /* 0x000fd00000000806 */
[----:B------:R-:W-:Y:S01]  /*0720*/  DFMA R12, R14, R12, R14 ;  /* 0x0000000c0e0c722b */ /* 0x000fe2000000000e */
[----:B------:R-:W0:Y:S02]  /*0730*/  LDC.64 R14, c[0x0][0x3c8] ;  /* 0x0000f200ff0e7b82 */ /* 0x000e240000000a00 */
[----:B0-----:R-:W-:Y:S01]  /*0740*/  IMAD.WIDE R14, R20, 0x8, R14 ;  /* 0x00000008140e7825 */ /* 0x001fe200078e020e */
[----:B--2---:R-:W-:-:S08]  /*0750*/  DADD R28, R8, -R10 ;  /* 0x00000000081c7229 */ /* 0x004fd0000000080a */
[----:B------:R-:W-:Y:S02]  /*0760*/  DMUL R8, R28, R12 ;  /* 0x0000000c1c087228 */ /* 0x000fe40000000000 */
[----:B------:R-:W-:-:S06]  /*0770*/  FSETP.GEU.AND P1, PT, |R29|, 6.5827683646048100446e-37, PT ;  /* 0x036000001d00780b */ /* 0x000fcc0003f2e200 */
[----:B------:R-:W-:-:S08]  /*0780*/  DFMA R10, R8, -R6, R28 ;  /* 0x80000006080a722b */ /* 0x000fd0000000001c */
[----:B------:R-:W-:-:S10]  /*0790*/  DFMA R8, R12, R10, R8 ;  /* 0x0000000a0c08722b */ /* 0x000fd40000000008 */
[----:B------:R-:W-:-:S05]  /*07a0*/  FFMA R10, RZ, R7, R9 ;  /* 0x00000007ff0a7223 */ /* 0x000fca0000000009 */
[----:B------:R-:W-:-:S13]  /*07b0*/  FSETP.GT.AND P0, PT, |R10|, 1.469367938527859385e-39, PT ;  /* 0x001000000a00780b */ /* 0x000fda0003f04200 */
[----:B------:R-:W-:Y:S05]  /*07c0*/  @P0 BRA P1, `(.L_x_4) ;  /* 0x0000000000180947 */ /* 0x000fea0000800000 */
[----:B------:R-:W-:Y:S01]  /*07d0*/  IMAD.MOV.U32 R32, RZ, RZ, R6 ;  /* 0x000000ffff207224 */ /* 0x000fe200078e0006 */
[----:B------:R-:W-:Y:S02]  /*07e0*/  MOV R33, R7 ;  /* 0x0000000700217202 */ /* 0x000fe40000000f00 */
[----:B------:R-:W-:-:S07]  /*07f0*/  MOV R0, 0x810 ;  /* 0x0000081000007802 */ /* 0x000fce0000000f00 */
[----:B------:R-:W-:Y:S05]  /*0800*/  CALL.REL.NOINC `($__internal_0_$__cuda_sm20_div_rn_f64_full) ;  /* 0x0000001c00387944 */ /* 0x000fea0003c00000 */
[----:B------:R-:W-:Y:S02]  /*0810*/  IMAD.MOV.U32 R8, RZ, RZ, R10 ;  /* 0x000000ffff087224 */ /* 0x000fe400078e000a */
[----:B------:R-:W-:-:S07]  /*0820*/  IMAD.MOV.U32 R9, RZ, RZ, R11 ;  /* 0x000000ffff097224 */ /* 0x000fce00078e000b */
.L_x_4:
[----:B------:R-:W-:Y:S05]  /*0830*/  BSYNC.RECONVERGENT B1 ;  /* 0x0000000000017941 */ /* 0x000fea0003800200 */
.L_x_3:
[----:B------:R-:W0:Y:S02]  /*0840*/  LDC.64 R10, c[0x0][0x3d8] ;  /* 0x0000f600ff0a7b82 */ /* 0x000e240000000a00 */
[----:B0-----:R-:W-:-:S04]  /*0850*/  IMAD.WIDE R18, R18, 0x8, R10 ;  /* 0x0000000812127825 */ /* 0x001fc800078e020a */
[----:B------:R-:W-:Y:S02]  /*0860*/  IMAD.WIDE R20, R20, 0x8, R10 ;  /* 0x0000000814147825 */ /* 0x000fe400078e020a */
[----:B------:R-:W2:Y:S04]  /*0870*/  LDG.E.64 R10, desc[UR4][R18.64] ;  /* 0x00000004120a7981 */ /* 0x000ea8000c1e1b00 */
[----:B------:R-:W2:Y:S01]  /*0880*/  LDG.E.64 R12, desc[UR4][R20.64] ;  /* 0x00000004140c7981 */ /* 0x000ea2000c1e1b00 */
[----:B------:R-:W0:Y:S01]  /*0890*/  MUFU.RCP64H R25, R5 ;  /* 0x0000000500197308 */ /* 0x000e220000001800 */
[----:B------:R-:W-:Y:S01]  /*08a0*/  IMAD.MOV.U32 R24, RZ, RZ, 0x1 ;  /* 0x00000001ff187424 */ /* 0x000fe200078e00ff */
[----:B------:R-:W-:Y:S05]  /*08b0*/  BSSY.RECONVERGENT B1, `(.L_x_5) ;  /* 0x0000012000017945 */ /* 0x000fea0003800200 */
[----:B0-----:R-:W-:-:S08]  /*08c0*/  DFMA R26, R24, -R4, 1 ;  /* 0x3ff00000181a742b */ /* 0x001fd00000000804 */
[----:B------:R-:W-:-:S08]  /*08d0*/  DFMA R26, R26, R26, R26 ;  /* 0x0000001a1a1a722b */ /* 0x000fd0000000001a */
[----:B------:R-:W-:-:S08]  /*08e0*/  DFMA R26, R24, R26, R24 ;  /* 0x0000001a181a722b */ /* 0x000fd00000000018 */
[----:B------:R-:W-:-:S08]  /*08f0*/  DFMA R24, R26, -R4, 1 ;  /* 0x3ff000001a18742b */ /* 0x000fd00000000804 */
[----:B------:R-:W-:Y:S02]  /*0900*/  DFMA R24, R26, R24, R26 ;  /* 0x000000181a18722b */ /* 0x000fe4000000001a */
        /* <DEDUP_REMOVED lines=8> */
[----:B------:R-:W-:Y:S01]  /*0990*/  MOV R32, R4 ;  /* 0x0000000400207202 */ /* 0x000fe20000000f00 */
[----:B------:R-:W-:Y:S01]  /*09a0*/  IMAD.MOV.U32 R33, RZ, RZ, R5 ;  /* 0x000000ffff217224 */ /* 0x000fe200078e0005 */
[----:B------:R-:W-:-:S07]  /*09b0*/  MOV R0, 0x9d0 ;  /* 0x000009d000007802 */ /* 0x000fce0000000f00 */
[----:B------:R-:W-:Y:S05]  /*09c0*/  CALL.REL.NOINC `($__internal_0_$__cuda_sm20_div_rn_f64_full) ;  /* 0x0000001800c87944 */ /* 0x000fea0003c00000 */
.L_x_6:
[----:B------:R-:W-:Y:S05]  /*09d0*/  BSYNC.RECONVERGENT B1 ;  /* 0x0000000000017941 */ /* 0x000fea0003800200 */
.L_x_5:
[----:B------:R-:W0:Y:S02]  /*09e0*/  LDC.64 R12, c[0x0][0x3e0] ;  /* 0x0000f800ff0c7b82 */ /* 0x000e240000000a00 */
[----:B0-----:R-:W-:-:S05]  /*09f0*/  IMAD.WIDE R22, R22, 0x8, R12 ;  /* 0x0000000816167825 */ /* 0x001fca00078e020c */
[----:B------:R-:W2:Y:S04]  /*0a00*/  LDG.E.64 R12, desc[UR4][R22.64] ;  /* 0x00000004160c7981 */ /* 0x000ea8000c1e1b00 */
[----:B------:R-:W2:Y:S01]  /*0a10*/  LDG.E.64 R24, desc[UR4][R22.64+-0x28] ;  /* 0xffffd80416187981 */ /* 0x000ea2000c1e1b00 */
[----:B------:R-:W0:Y:S01]  /*0a20*/  MUFU.RCP64H R27, R3 ;  /* 0x00000003001b7308 */ /* 0x000e220000001800 */
[----:B------:R-:W-:Y:S01]  /*0a30*/  IMAD.MOV.U32 R26, RZ, RZ, 0x1 ;  /* 0x00000001ff1a7424 */ /* 0x000fe200078e00ff */
[----:B------:R-:W-:Y:S01]  /*0a40*/  BSSY.RECONVERGENT B1, `(.L_x_7) ;  /* 0x0000015000017945 */ /* 0x000fe20003800200 */
[----:B------:R-:W-:-:S04]  /*0a50*/  DADD R8, R10, R8 ;  /* 0x000000000a087229 */ /* 0x000fc80000000008 */
        /* <DEDUP_REMOVED lines=19> */
.L_x_8:
[----:B------:R-:W-:Y:S05]  /*0b90*/  BSYNC.RECONVERGENT B1 ;  /* 0x0000000000017941 */ /* 0x000fea0003800200 */
.L_x_7:
[----:B------:R-:W2:Y:S01]  /*0ba0*/  LDG.E.64 R24, desc[UR4][R14.64] ;  /* 0x000000040e187981 */ /* 0x000ea2000c1e1b00 */
[----:B------:R-:W2:Y:S01]  /*0bb0*/  LDCU.64 UR6, c[0x0][0x3e8] ;  /* 0x00007d00ff0677ac */ /* 0x000ea20008000a00 */
[----:B------:R-:W-:Y:S01]  /*0bc0*/  DADD R8, R8, R12 ;  /* 0x0000000008087229 */ /* 0x000fe2000000000c */
[----:B------:R-:W0:Y:S01]  /*0bd0*/  MUFU.RCP64H R13, R7 ;  /* 0x00000007000d7308 */ /* 0x000e220000001800 */
[----:B------:R-:W-:-:S06]  /*0be0*/  IMAD.MOV.U32 R12, RZ, RZ, 0x1 ;  /* 0x00000001ff0c7424 */ /* 0x000fcc00078e00ff */
[----:B0-----:R-:W-:Y:S02]  /*0bf0*/  DFMA R26, R12, -R6, 1 ;  /* 0x3ff000000c1a742b */ /* 0x001fe40000000806 */
[----:B--2---:R-:W-:-:S07]  /*0c00*/  DFMA R24, -R8, UR6, R24 ;  /* 0x0000000608187c2b */ /* 0x004fce0008000118 */
[----:B------:R0:W-:Y:S04]  /*0c10*/  STG.E.64 desc[UR4][R14.64], R24 ;  /* 0x000000180e007986 */ /* 0x0001e8000c101b04 */
[----:B------:R-:W2:Y:S04]  /*0c20*/  LDG.E.64 R8, desc[UR4][R38.64+0x8] ;  /* 0x0000080426087981 */ /* 0x000ea8000c1e1b00 */
[----:B------:R-:W2:Y:S01]  /*0c30*/  LDG.E.64 R10, desc[UR4][R40.64+0x8] ;  /* 0x00000804280a7981 */ /* 0x000ea2000c1e1b00 */
[----:B------:R-:W-:Y:S01]  /*0c40*/  DFMA R26, R26, R26, R26 ;  /* 0x0000001a1a1a722b */ /* 0x000fe2000000001a */
[----:B------:R-:W-:Y:S07]  /*0c50*/  BSSY.RECONVERGENT B1, `(.L_x_9) ;  /* 0x0000012000017945 */ /* 0x000fee0003800200 */
        /* <DEDUP_REMOVED lines=10> */
[----:B0-----:R-:W-:Y:S05]  /*0d00*/  @P0 BRA P1, `(.L_x_10) ;  /* 0x0000000000180947 */ /* 0x001fea0000800000 */
[----:B------:R-:W-:Y:S01]  /*0d10*/  MOV R32, R6 ;  /* 0x0000000600207202 */ /* 0x000fe20000000f00 */
[----:B------:R-:W-:Y:S01]  /*0d20*/  IMAD.MOV.U32 R33, RZ, RZ, R7 ;  /* 0x000000ffff217224 */ /* 0x000fe200078e0007 */
[----:B------:R-:W-:-:S07]  /*0d30*/  MOV R0, 0xd50 ;  /* 0x00000d5000007802 */ /* 0x000fce0000000f00 */
[----:B------:R-:W-:Y:S05]  /*0d40*/  CALL.REL.NOINC `($__internal_0_$__cuda_sm20_div_rn_f64_full) ;  /* 0x0000001400e87944 */ /* 0x000fea0003c00000 */
[----:B------:R-:W-:Y:S02]  /*0d50*/  IMAD.MOV.U32 R8, RZ, RZ, R10 ;  /* 0x000000ffff087224 */ /* 0x000fe400078e000a */
[----:B------:R-:W-:-:S07]  /*0d60*/  IMAD.MOV.U32 R9, RZ, RZ, R11 ;  /* 0x000000ffff097224 */ /* 0x000fce00078e000b */
.L_x_10:
[----:B------:R-:W-:Y:S05]  /*0d70*/  BSYNC.RECONVERGENT B1 ;  /* 0x0000000000017941 */ /* 0x000fea0003800200 */
.L_x_9:
[----:B------:R-:W2:Y:S04]  /*0d80*/  LDG.E.64 R10, desc[UR4][R18.64+0x8] ;  /* 0x00000804120a7981 */ /* 0x000ea8000c1e1b00 */
[----:B------:R-:W2:Y:S01]  /*0d90*/  LDG.E.64 R12, desc[UR4][R20.64+0x8] ;  /* 0x00000804140c7981 */ /* 0x000ea2000c1e1b00 */
[----:B------:R-:W0:Y:S01]  /*0da0*/  MUFU.RCP64H R27, R5 ;  /* 0x00000005001b7308 */ /* 0x000e220000001800 */
[----:B------:R-:W-:Y:S01]  /*0db0*/  MOV R26, 0x1 ;  /* 0x00000001001a7802 */ /* 0x000fe20000000f00 */
        /* <DEDUP_REMOVED lines=15> */
[----:B------:R-:W-:Y:S01]  /*0eb0*/  MOV R0, 0xee0 ;  /* 0x00000ee000007802 */ /* 0x000fe20000000f00 */
[----:B------:R-:W-:-:S07]  /*0ec0*/  IMAD.MOV.U32 R33, RZ, RZ, R5 ;  /* 0x000000ffff217224 */ /* 0x000fce00078e0005 */
[----:B------:R-:W-:Y:S05]  /*0ed0*/  CALL.REL.NOINC `($__internal_0_$__cuda_sm20_div_rn_f64_full) ;  /* 0x0000001400847944 */ /* 0x000fea0003c00000 */
.L_x_12:
[----:B------:R-:W-:Y:S05]  /*0ee0*/  BSYNC.RECONVERGENT B1 ;  /* 0x0000000000017941 */ /* 0x000fea0003800200 */
.L_x_11:
        /* <DEDUP_REMOVED lines=23> */
[----:B------:R-:W-:Y:S02]  /*1060*/  IMAD.MOV.U32 R12, RZ, RZ, R10 ;  /* 0x000000ffff0c7224 */ /* 0x000fe400078e000a */
[----:B------:R-:W-:-:S07]  /*1070*/  IMAD.MOV.U32 R13, RZ, RZ, R11 ;  /* 0x000000ffff0d7224 */ /* 0x000fce00078e000b */
.L_x_14:
[----:B------:R-:W-:Y:S05]  /*1080*/  BSYNC.RECONVERGENT B1 ;  /* 0x0000000000017941 */ /* 0x000fea0003800200 */
.L_x_13:
[----:B------:R-:W2:Y:S01]  /*1090*/  LDG.E.64 R26, desc[UR4][R14.64+0x8] ;  /* 0x000008040e1a7981 */ /* 0x000ea2000c1e1b00 */
[----:B------:R-:W2:Y:S01]  /*10a0*/  LDCU.64 UR6, c[0x0][0x3e8] ;  /* 0x00007d00ff0677ac */ /* 0x000ea20008000a00 */
[----:B------:R-:W-:Y:S01]  /*10b0*/  DADD R8, R8, R12 ;  /* 0x0000000008087229 */ /* 0x000fe2000000000c */
[----:B------:R-:W0:Y:S01]  /*10c0*/  MUFU.RCP64H R13, R7 ;  /* 0x00000007000d7308 */ /* 0x000e220000001800 */
[----:B------:R-:W-:-:S06]  /*10d0*/  MOV R12, 0x1 ;  /* 0x00000001000c7802 */ /* 0x000fcc0000000f00 */
        /* <DEDUP_REMOVED lines=18> */
[----:B------:R-:W-:Y:S01]  /*1200*/  IMAD.MOV.U32 R32, RZ, RZ, R6 ;  /* 0x000000ffff207224 */ /* 0x000fe200078e0006 */
[----:B------:R-:W-:Y:S01]  /*1210*/  MOV R0, 0x1240 ;  /* 0x0000124000007802 */ /* 0x000fe20000000f00 */
[----:B------:R-:W-:-:S07]  /*1220*/  IMAD.MOV.U32 R33, RZ, RZ, R7 ;  /* 0x000000ffff217224 */ /* 0x000fce00078e0007 */
[----:B------:R-:W-:Y:S05]  /*1230*/  CALL.REL.NOINC `($__internal_0_$__cuda_sm20_div_rn_f64_full) ;  /* 0x0000001000ac7944 */ /* 0x000fea0003c00000 */
[----:B------:R-:W-:Y:S01]  /*1240*/  IMAD.MOV.U32 R8, RZ, RZ, R10 ;  /* 0x000000ffff087224 */ /* 0x000fe200078e000a */
[----:B------:R-:W-:-:S07]  /*1250*/  MOV R9, R11 ;  /* 0x0000000b00097202 */ /* 0x000fce0000000f00 */
.L_x_16:
[----:B------:R-:W-:Y:S05]  /*1260*/  BSYNC.RECONVERGENT B1 ;  /* 0x0000000000017941 */ /* 0x000fea0003800200 */
.L_x_15:
        /* <DEDUP_REMOVED lines=22> */
.L_x_18:
[----:B------:R-:W-:Y:S05]  /*13d0*/  BSYNC.RECONVERGENT B1 ;  /* 0x0000000000017941 */ /* 0x000fea0003800200 */
.L_x_17:
[----:B------:R-:W2:Y:S04]  /*13e0*/  LDG.E.64 R12, desc[UR4][R22.64+0x10] ;  /* 0x00001004160c7981 */ /* 0x000ea8000c1e1b00 */
[----:B------:R-:W2:Y:S01]  /*13f0*/  LDG.E.64 R28, desc[UR4][R22.64+-0x18] ;  /* 0xffffe804161c7981 */ /* 0x000ea2000c1e1b00 */
[----:B------:R-:W0:Y:S01]  /*1400*/  MUFU.RCP64H R31, R3 ;  /* 0x00000003001f7308 */ /* 0x000e220000001800 */
[----:B------:R-:W-:Y:S01]  /*1410*/  MOV R30, 0x1 ;  /* 0x00000001001e7802 */ /* 0x000fe20000000f00 */
        /* <DEDUP_REMOVED lines=19> */
[----:B------:R-:W-:Y:S01]  /*1550*/  IMAD.MOV.U32 R12, RZ, RZ, R10 ;  /* 0x000000ffff0c7224 */ /* 0x000fe200078e000a */
[----:B------:R-:W-:-:S07]  /*1560*/  MOV R13, R11 ;  /* 0x0000000b000d7202 */ /* 0x000fce0000000f00 */
.L_x_20:
[----:B------:R-:W-:Y:S05]  /*1570*/  BSYNC.RECONVERGENT B1 ;  /* 0x0000000000017941 */ /* 0x000fea0003800200 */
.L_x_19:
        /* <DEDUP_REMOVED lines=27> */
[----:B------:R-:W-:Y:S01]  /*1730*/  MOV R8, R10 ;  /* 0x0000000a00087202 */ /* 0x000fe20000000f00 */
[----:B------:R-:W-:-:S07]  /*1740*/  IMAD.MOV.U32 R9, RZ, RZ, R11 ;  /* 0x000000ffff097224 */ /* 0x000fce00078e000b */
.L_x_22:
[----:B------:R-:W-:Y:S05]  /*1750*/  BSYNC.RECONVERGENT B1 ;  /* 0x0000000000017941 */ /* 0x000fea0003800200 */
.L_x_21:
        /* <DEDUP_REMOVED lines=22> */
.L_x_24:
[----:B------:R-:W-:Y:S05]  /*18c0*/  BSYNC.RECONVERGENT B1 ;  /* 0x0000000000017941 */ /* 0x000fea0003800200 */
.L_x_23:
        /* <DEDUP_REMOVED lines=23> */
[----:B------:R-:W-:Y:S01]  /*1a40*/  MOV R12, R10 ;  /* 0x0000000a000c7202 */ /* 0x000fe20000000f00 */
[----:B------:R-:W-:-:S07]  /*1a50*/  IMAD.MOV.U32 R13, RZ, RZ, R11 ;  /* 0x000000ffff0d7224 */ /* 0x000fce00078e000b */
.L_x_26:
[----:B------:R-:W-:Y:S05]  /*1a60*/  BSYNC.RECONVERGENT B1 ;  /* 0x0000000000017941 */ /* 0x000fea0003800200 */
.L_x_25:
[----:B------:R-:W2:Y:S01]  /*1a70*/  LDG.E.64 R42, desc[UR4][R14.64+0x18] ;  /* 0x000018040e2a7981 */ /* 0x000ea2000c1e1b00 */
[----:B------:R-:W2:Y:S01]  /*1a80*/  LDCU.64 UR6, c[0x0][0x3e8] ;  /* 0x00007d00ff0677ac */ /* 0x000ea20008000a00 */
[----:B------:R-:W-:-:S08]  /*1a90*/  DADD R8, R8, R12 ;  /* 0x0000000008087229 */ /* 0x000fd0000000000c */
[----:B--2---:R-:W-:-:S07]  /*1aa0*/  DFMA R42, -R8, UR6, R42 ;  /* 0x00000006082a7c2b */ /* 0x004fce000800012a */
[----:B------:R0:W-:Y:S04]  /*1ab0*/  STG.E.64 desc[UR4][R14.64+0x18], R42 ;  /* 0x0000182a0e007986 */ /* 0x0001e8000c101b04 */
[----:B------:R-:W2:Y:S04]  /*1ac0*/  LDG.E.64 R38, desc[UR4][R38.64+0x20] ;  /* 0x0000200426267981 */ /* 0x000ea8000c1e1b00 */
[----:B------:R-:W2:Y:S01]  /*1ad0*/  LDG.E.64 R40, desc[UR4][R40.64+0x20] ;  /* 0x0000200428287981 */ /* 0x000ea2000c1e1b00 */
[----:B------:R-:W1:Y:S01]  /*1ae0*/  MUFU.RCP64H R9, R7 ;  /* 0x0000000700097308 */ /* 0x000e620000001800 */
[----:B------:R-:W-:Y:S01]  /*1af0*/  IMAD.MOV.U32 R8, RZ, RZ, 0x1 ;  /* 0x00000001ff087424 */ /* 0x000fe200078e00ff */
[----:B------:R-:W-:Y:S05]  /*1b00*/  BSSY.RECONVERGENT B1, `(.L_x_27) ;  /* 0x0000014000017945 */ /* 0x000fea0003800200 */
[----:B-1----:R-:W-:-:S08]  /*1b10*/  DFMA R10, R8, -R6, 1 ;  /* 0x3ff00000080a742b */ /* 0x002fd00000000806 */
        /* <DEDUP_REMOVED lines=13> */
[----:B------:R-:W-:Y:S02]  /*1bf0*/  MOV R33, R7 ;  /* 0x0000000700217202 */ /* 0x000fe40000000f00 */
[----:B------:R-:W-:-:S07]  /*1c00*/  MOV R0, 0x1c20 ;  /* 0x00001c2000007802 */ /* 0x000fce0000000f00 */
[----:B------:R-:W-:Y:S05]  /*1c10*/  CALL.REL.NOINC `($__internal_0_$__cuda_sm20_div_rn_f64_full) ;  /* 0x0000000800347944 */ /* 0x000fea0003c00000 */
[----:B------:R-:W-:Y:S02]  /*1c20*/  IMAD.MOV.U32 R8, RZ, RZ, R10 ;  /* 0x000000ffff087224 */ /* 0x000fe400078e000a */
[----:B------:R-:W-:-:S07]  /*1c30*/  IMAD.MOV.U32 R9, RZ, RZ, R11 ;  /* 0x000000ffff097224 */ /* 0x000fce00078e000b */
.L_x_28:
[----:B------:R-:W-:Y:S05]  /*1c40*/  BSYNC.RECONVERGENT B1 ;  /* 0x0000000000017941 */ /* 0x000fea0003800200 */
.L_x_27:
        /* <DEDUP_REMOVED lines=22> */
.L_x_30:
[----:B------:R-:W-:Y:S05]  /*1db0*/  BSYNC.RECONVERGENT B1 ;  /* 0x0000000000017941 */ /* 0x000fea0003800200 */
.L_x_29:
        /* <DEDUP_REMOVED lines=25> */
.L_x_32:
[----:B------:R-:W-:Y:S05]  /*1f50*/  BSYNC.RECONVERGENT B1 ;  /* 0x0000000000017941 */ /* 0x000fea0003800200 */
.L_x_31:
[----:B------:R-:W2:Y:S01]  /*1f60*/  LDG.E.64 R6, desc[UR4][R14.64+0x20] ;  /* 0x000020040e067981 */ /* 0x000ea2000c1e1b00 */
[----:B------:R-:W0:Y:S01]  /*1f70*/  MUFU.RCP64H R3, R25 ;  /* 0x0000001900037308 */ /* 0x000e220000001800 */
[----:B------:R-:W-:Y:S01]  /*1f80*/  IMAD.MOV.U32 R2, RZ, RZ, 0x1 ;  /* 0x00000001ff027424 */ /* 0x000fe200078e00ff */
[----:B------:R-:W2:Y:S01]  /*1f90*/  LDCU.64 UR6, c[0x0][0x3e8] ;  /* 0x00007d00ff0677ac */ /* 0x000ea20008000a00 */
[----:B------:R-:W-:Y:S01]  /*1fa0*/  FSETP.GEU.AND P1, PT, |R27|, 6.5827683646048100446e-37, PT ;  /* 0x036000001b00780b */ /* 0x000fe20003f2e200 */
[----:B------:R-:W-:Y:S03]  /*1fb0*/  BSSY.RECONVERGENT B1, `(.L_x_33) ;  /* 0x0000017000017945 */ /* 0x000fe60003800200 */
[----:B0-----:R-:W-:-:S08]  /*1fc0*/  DFMA R10, -R24, R2, 1 ;  /* 0x3ff00000180a742b */ /* 0x001fd00000000102 */
[----:B------:R-:W-:-:S08]  /*1fd0*/  DFMA R10, R10, R10, R10 ;  /* 0x0000000a0a0a722b */ /* 0x000fd0000000000a */
[----:B------:R-:W-:-:S08]  /*1fe0*/  DFMA R10, R2, R10, R2 ;  /* 0x0000000a020a722b */ /* 0x000fd00000000002 */
[----:B------:R-:W-:-:S08]  /*1ff0*/  DFMA R2, -R24, R10, 1 ;  /* 0x3ff000001802742b */ /* 0x000fd0000000010a */
[----:B------:R-:W-:Y:S02]  /*2000*/  DFMA R10, R10, R2, R10 ;  /* 0x000000020a0a722b */ /* 0x000fe4000000000a */
[----:B------:R-:W-:-:S06]  /*2010*/  DADD R2, R8, R4 ;  /* 0x0000000008027229 */ /* 0x000fcc0000000004 */
[----:B------:R-:W-:-:S08]  /*2020*/  DMUL R12, R26, R10 ;  /* 0x0000000a1a0c7228 */ /* 0x000fd00000000000 */
[----:B------:R-:W-:-:S08]  /*2030*/  DFMA R4, -R24, R12, R26 ;  /* 0x0000000c1804722b */ /* 0x000fd0000000011a */
[----:B------:R-:W-:-:S10]  /*2040*/  DFMA R4, R10, R4, R12 ;  /* 0x000000040a04722b */ /* 0x000fd4000000000c */
[----:B------:R-:W-:-:S05]  /*2050*/  FFMA R0, RZ, R25, R5 ;  /* 0x00000019ff007223 */ /* 0x000fca0000000005 */
[----:B------:R-:W-:Y:S01]  /*2060*/  FSETP.GT.AND P0, PT, |R0|, 1.469367938527859385e-39, PT ;  /* 0x001000000000780b */ /* 0x000fe20003f04200 */
[----:B--2---:R-:W-:-:S07]  /*2070*/  DFMA R2, -R2, UR6, R6 ;  /* 0x0000000602027c2b */ /* 0x004fce0008000106 */
[----:B------:R0:W-:Y:S05]  /*2080*/  STG.E.64 desc[UR4][R14.64+0x20], R2 ;  /* 0x000020020e007986 */ /* 0x0001ea000c101b04 */
[----:B------:R-:W-:Y:S05]  /*2090*/  @P0 BRA P1, `(.L_x_34) ;  /* 0x0000000000200947 */ /* 0x000fea0000800000 */
[----:B------:R-:W-:Y:S01]  /*20a0*/  MOV R28, R26 ;  /* 0x0000001a001c7202 */ /* 0x000fe20000000f00 */
[----:B------:R-:W-:Y:S01]  /*20b0*/  IMAD.MOV.U32 R29, RZ, RZ, R27 ;  /* 0x000000ffff1d7224 */ /* 0x000fe200078e001b */
[----:B------:R-:W-:Y:S01]  /*20c0*/  MOV R0, 0x2100 ;  /* 0x0000210000007802 */ /* 0x000fe20000000f00 */
[----:B------:R-:W-:Y:S02]  /*20d0*/  IMAD.MOV.U32 R32, RZ, RZ, R24 ;  /* 0x000000ffff207224 */ /* 0x000fe400078e0018 */
[----:B------:R-:W-:-:S07]  /*20e0*/  IMAD.MOV.U32 R33, RZ, RZ, R25 ;  /* 0x000000ffff217224 */ /* 0x000fce00078e0019 */
[----:B0-----:R-:W-:Y:S05]  /*20f0*/  CALL.REL.NOINC `($__internal_0_$__cuda_sm20_div_rn_f64_full) ;  /* 0x0000000000fc7944 */ /* 0x001fea0003c00000 */
[----:B------:R-:W-:Y:S01]  /*2100*/  MOV R4, R10 ;  /* 0x0000000a00047202 */ /* 0x000fe20000000f00 */
[----:B------:R-:W-:-:S07]  /*2110*/  IMAD.MOV.U32 R5, RZ, RZ, R11 ;  /* 0x000000ffff057224 */ /* 0x000fce00078e000b */
.L_x_34:
[----:B------:R-:W-:Y:S05]  /*2120*/  BSYNC.RECONVERGENT B1 ;  /* 0x0000000000017941 */ /* 0x000fea0003800200 */
.L_x_33:
[----:B------:R-:W1:Y:S01]  /*2130*/  MUFU.RCP64H R7, R25 ;  /* 0x0000001900077308 */ /* 0x000e620000001800 */
[----:B------:R-:W-:Y:S01]  /*2140*/  IMAD.MOV.U32 R6, RZ, RZ, 0x1 ;  /* 0x00000001ff067424 */ /* 0x000fe200078e00ff */
[----:B------:R-:W-:Y:S01]  /*2150*/  FSETP.GEU.AND P1, PT, |R37|, 6.5827683646048100446e-37, PT ;  /* 0x036000002500780b */ /* 0x000fe20003f2e200 */
[----:B------:R-:W-:Y:S04]  /*2160*/  BSSY.RECONVERGENT B1, `(.L_x_35) ;  /* 0x0000014000017945 */ /* 0x000fe80003800200 */
[----:B-1----:R-:W-:-:S08]  /*2170*/  DFMA R8, -R24, R6, 1 ;  /* 0x3ff000001808742b */ /* 0x002fd00000000106 */
        /* <DEDUP_REMOVED lines=10> */
[----:B------:R-:W-:Y:S01]  /*2220*/  IMAD.MOV.U32 R28, RZ, RZ, R36 ;  /* 0x000000ffff1c7224 */ /* 0x000fe200078e0024 */
[----:B------:R-:W-:Y:S01]  /*2230*/  MOV R29, R37 ;  /* 0x00000025001d7202 */ /* 0x000fe20000000f00 */
[----:B------:R-:W-:Y:S01]  /*2240*/  IMAD.MOV.U32 R32, RZ, RZ, R24 ;  /* 0x000000ffff207224 */ /* 0x000fe200078e0018 */
[----:B------:R-:W-:Y:S01]  /*2250*/  MOV R0, 0x2280 ;  /* 0x0000228000007802 */ /* 0x000fe20000000f00 */
[----:B------:R-:W-:-:S07]  /*2260*/  IMAD.MOV.U32 R33, RZ, RZ, R25 ;  /* 0x000000ffff217224 */ /* 0x000fce00078e0019 */
[----:B0-----:R-:W-:Y:S05]  /*2270*/  CALL.REL.NOINC `($__internal_0_$__cuda_sm20_div_rn_f64_full) ;  /* 0x00000000009c7944 */ /* 0x001fea0003c00000 */
[----:B------:R-:W-:Y:S01]  /*2280*/  IMAD.MOV.U32 R6, RZ, RZ, R10 ;  /* 0x000000ffff067224 */ /* 0x000fe200078e000a */
[----:B------:R-:W-:-:S07]  /*2290*/  MOV R7, R11 ;  /* 0x0000000b00077202 */ /* 0x000fce0000000f00 */
.L_x_36:
[----:B------:R-:W-:Y:S05]  /*22a0*/  BSYNC.RECONVERGENT B1 ;  /* 0x0000000000017941 */ /* 0x000fea0003800200 */
.L_x_35:
        /* <DEDUP_REMOVED lines=21> */
.L_x_38:
[----:B------:R-:W-:Y:S05]  /*2400*/  BSYNC.RECONVERGENT B1 ;  /* 0x0000000000017941 */ /* 0x000fea0003800200 */
.L_x_37:
[----:B------:R-:W-:Y:S01]  /*2410*/  DMUL R8, R6, R6 ;  /* 0x0000000606087228 */ /* 0x000fe20000000000 */
[----:B------:R-:W-:Y:S01]  /*2420*/  UMOV UR6, 0x55555556 ;  /* 0x5555555600067882 */ /* 0x000fe20000000000 */
[----:B------:R-:W-:Y:S01]  /*2430*/  UMOV UR7, 0x3fe55555 ;  /* 0x3fe5555500077882 */ /* 0x000fe20000000000 */
[----:B------:R-:W-:Y:S04]  /*2440*/  STG.E.64 desc[UR4][R16.64], R24 ;  /* 0x0000001810007986 */ /* 0x000fe8000c101b04 */
[----:B------:R-:W-:Y:S01]  /*2450*/  STG.E.64 desc[UR4][R16.64+0x8], R4 ;  /* 0x0000080410007986 */ /* 0x000fe2000c101b04 */
[----:B------:R-:W-:Y:S02]  /*2460*/  DFMA R12, R4, R4, R8 ;  /* 0x00000004040c722b */ /* 0x000fe40000000008 */
[----:B------:R-:W-:Y:S01]  /*2470*/  DMUL R8, R24, -0.5 ;  /* 0xbfe0000018087828 */ /* 0x000fe20000000000 */
[----:B------:R-:W-:Y:S04]  /*2480*/  STG.E.64 desc[UR4][R16.64+0x10], R6 ;  /* 0x0000100610007986 */ /* 0x000fe8000c101b04 */
[----:B------:R-:W-:Y:S01]  /*2490*/  STG.E.64 desc[UR4][R16.64+0x18], R10 ;  /* 0x0000180a10007986 */ /* 0x000fe2000c101b04 */
[----:B------:R-:W-:-:S08]  /*24a0*/  DFMA R12, R10, R10, R12 ;  /* 0x0000000a0a0c722b */ /* 0x000fd0000000000c */
[----:B------:R-:W-:-:S08]  /*24b0*/  DFMA R8, R8, R12, R2 ;  /* 0x0000000c0808722b */ /* 0x000fd00000000002 */
[----:B------:R-:W-:-:S07]  /*24c0*/  DMUL R8, R8, UR6 ;  /* 0x0000000608087c28 */ /* 0x000fce0008000000 */
[----:B------:R-:W-:Y:S01]  /*24d0*/  STG.E.64 desc[UR4][R16.64+0x20], R8 ;  /* 0x0000200810007986 */ /* 0x000fe2000c101b04 */
[----:B------:R-:W-:Y:S05]  /*24e0*/  EXIT ;  /* 0x000000000000794d */ /* 0x000fea0003800000 */
        .weak           $__internal_0_$__cuda_sm20_div_rn_f64_full
        .type           $__internal_0_$__cuda_sm20_div_rn_f64_full,@function
        .size           $__internal_0_$__cuda_sm20_div_rn_f64_full,(.L_x_125 - $__internal_0_$__cuda_sm20_div_rn_f64_full)
$__internal_0_$__cuda_sm20_div_rn_f64_full:
[----:B------:R-:W-:Y:S01]  /*24f0*/  FSETP.GEU.AND P2, PT, |R29|, 1.469367938527859385e-39, PT ;  /* 0x001000001d00780b */ /* 0x000fe20003f4e200 */
[----:B------:R-:W-:Y:S01]  /*2500*/  IMAD.MOV.U32 R46, RZ, RZ, 0x1 ;  /* 0x00000001ff2e7424 */ /* 0x000fe200078e00ff */
[C---:B------:R-:W-:Y:S01]  /*2510*/  FSETP.GEU.AND P0, PT, |R33|.reuse, 1.469367938527859385e-39, PT ;  /* 0x001000002100780b */ /* 0x040fe20003f0e200 */
[----:B------:R-:W-:Y:S01]  /*2520*/  BSSY.RECONVERGENT B0, `(.L_x_39) ;  /* 0x0000059000007945 */ /* 0x000fe20003800200 */
[----:B------:R-:W-:Y:S02]  /*2530*/  LOP3.LUT R30, R33, 0x800fffff, RZ, 0xc0, !PT ;  /* 0x800fffff211e7812 */ /* 0x000fe400078ec0ff */
[----:B------:R-:W-:Y:S02]  /*2540*/  LOP3.LUT R11, R29, 0x7ff00000, RZ, 0xc0, !PT ;  /* 0x7ff000001d0b7812 */ /* 0x000fe400078ec0ff */
[----:B------:R-:W-:Y:S01]  /*2550*/  LOP3.LUT R31, R30, 0x3ff00000, RZ, 0xfc, !PT ;  /* 0x3ff000001e1f7812 */ /* 0x000fe200078efcff */
[----:B------:R-:W-:Y:S01]  /*2560*/  IMAD.MOV.U32 R30, RZ, RZ, R32 ;  /* 0x000000ffff1e7224 */ /* 0x000fe200078e0020 */
[----:B------:R-:W-:-:S02]  /*2570*/  LOP3.LUT R12, R33, 0x7ff00000, RZ, 0xc0, !PT ;  /* 0x7ff00000210c7812 */ /* 0x000fc400078ec0ff */
[----:B------:R-:W-:Y:S01]  /*2580*/  MOV R44, R28 ;  /* 0x0000001c002c7202 */ /* 0x000fe20000000f00 */
[----:B------:R-:W-:Y:S01]  /*2590*/  @!P2 IMAD.MOV.U32 R34, RZ, RZ, RZ ;  /* 0x000000ffff22a224 */ /* 0x000fe200078e00ff */
[----:B------:R-:W-:Y:S01]  /*25a0*/  @!P2 LOP3.LUT R10, R33, 0x7ff00000, RZ, 0xc0, !PT ;  /* 0x7ff00000210aa812 */ /* 0x000fe200078ec0ff */
[----:B------:R-:W-:Y:S01]  /*25b0*/  @!P0 DMUL R30, R32, 8.98846567431157953865e+307 ;  /* 0x7fe00000201e8828 */ /* 0x000fe20000000000 */
[C---:B------:R-:W-:Y:S02]  /*25c0*/  ISETP.GE.U32.AND P1, PT, R11.reuse, R12, PT ;  /* 0x0000000c0b00720c */ /* 0x040fe40003f26070 */
[----:B------:R-:W-:Y:S01]  /*25d0*/  @!P2 ISETP.GE.U32.AND P3, PT, R11, R10, PT ;  /* 0x0000000a0b00a20c */ /* 0x000fe20003f66070 */
[----:B------:R-:W-:Y:S02]  /*25e0*/  IMAD.MOV.U32 R10, RZ, RZ, 0x1ca00000 ;  /* 0x1ca00000ff0a7424 */ /* 0x000fe400078e00ff */
[----:B------:R-:W0:Y:S03]  /*25f0*/  MUFU.RCP64H R47, R31 ;  /* 0x0000001f002f7308 */ /* 0x000e260000001800 */
[----:B------:R-:W-:-:S02]  /*2600*/  @!P2 SEL R13, R10, 0x63400000, !P3 ;  /* 0x634000000a0da807 */ /* 0x000fc40005800000 */
[----:B------:R-:W-:Y:S02]  /*2610*/  SEL R35, R10, 0x63400000, !P1 ;  /* 0x634000000a237807 */ /* 0x000fe40004800000 */
[--C-:B------:R-:W-:Y:S02]  /*2620*/  @!P2 LOP3.LUT R13, R13, 0x80000000, R29.reuse, 0xf8, !PT ;  /* 0x800000000d0da812 */ /* 0x100fe400078ef81d */
[----:B------:R-:W-:Y:S02]  /*2630*/  LOP3.LUT R45, R35, 0x800fffff, R29, 0xf8, !PT ;  /* 0x800fffff232d7812 */ /* 0x000fe400078ef81d */
[----:B------:R-:W-:Y:S02]  /*2640*/  @!P2 LOP3.LUT R35, R13, 0x100000, RZ, 0xfc, !PT ;  /* 0x001000000d23a812 */ /* 0x000fe400078efcff */
[----:B------:R-:W-:-:S04]  /*2650*/  @!P0 LOP3.LUT R12, R31, 0x7ff00000, RZ, 0xc0, !PT ;  /* 0x7ff000001f0c8812 */ /* 0x000fc800078ec0ff */
[----:B------:R-:W-:Y:S02]  /*2660*/  @!P2 DFMA R44, R44, 2, -R34 ;  /* 0x400000002c2ca82b */ /* 0x000fe40000000822 */
[----:B0-----:R-:W-:-:S08]  /*2670*/  DFMA R34, R46, -R30, 1 ;  /* 0x3ff000002e22742b */ /* 0x001fd0000000081e */
[----:B------:R-:W-:Y:S01]  /*2680*/  DFMA R34, R34, R34, R34 ;  /* 0x000000222222722b */ /* 0x000fe20000000022 */
[----:B------:R-:W-:-:S05]  /*2690*/  @!P2 LOP3.LUT R11, R45, 0x7ff00000, RZ, 0xc0, !PT ;  /* 0x7ff000002d0ba812 */ /* 0x000fca00078ec0ff */
[----:B------:R-:W-:Y:S02]  /*26a0*/  VIADD R13, R11, 0xffffffff ;  /* 0xffffffff0b0d7836 */ /* 0x000fe40000000000 */
[----:B------:R-:W-:-:S03]  /*26b0*/  DFMA R46, R46, R34, R46 ;  /* 0x000000222e2e722b */ /* 0x000fc6000000002e */
[----:B------:R-:W-:Y:S02]  /*26c0*/  ISETP.GT.U32.AND P0, PT, R13, 0x7feffffe, PT ;  /* 0x7feffffe0d00780c */ /* 0x000fe40003f04070 */
[----:B------:R-:W-:-:S03]  /*26d0*/  IADD3 R13, PT, PT, R12, -0x1, RZ ;  /* 0xffffffff0c0d7810 */ /* 0x000fc60007ffe0ff */
[----:B------:R-:W-:Y:S01]  /*26e0*/  DFMA R48, R46, -R30, 1 ;  /* 0x3ff000002e30742b */ /* 0x000fe2000000081e */
[----:B------:R-:W-:-:S07]  /*26f0*/  ISETP.GT.U32.OR P0, PT, R13, 0x7feffffe, P0 ;  /* 0x7feffffe0d00780c */ /* 0x000fce0000704470 */
[----:B------:R-:W-:-:S08]  /*2700*/  DFMA R48, R46, R48, R46 ;  /* 0x000000302e30722b */ /* 0x000fd0000000002e */
[----:B------:R-:W-:-:S08]  /*2710*/  DMUL R46, R48, R44 ;  /* 0x0000002c302e7228 */ /* 0x000fd00000000000 */
[----:B------:R-:W-:-:S08]  /*2720*/  DFMA R34, R46, -R30, R44 ;  /* 0x8000001e2e22722b */ /* 0x000fd0000000002c */
[----:B------:R-:W-:Y:S01]  /*2730*/  DFMA R34, R48, R34, R46 ;  /* 0x000000223022722b */ /* 0x000fe2000000002e */
[----:B------:R-:W-:Y:S10]  /*2740*/  @P0 BRA `(.L_x_40) ;  /* 0x0000000000780947 */ /* 0x000ff40003800000 */
[----:B------:R-:W-:Y:S01]  /*2750*/  LOP3.LUT R28, R29, 0x7ff00000, RZ, 0xc0, !PT ;  /* 0x7ff000001d1c7812 */ /* 0x000fe200078ec0ff */
[----:B------:R-:W-:Y:S01]  /*2760*/  IMAD.MOV.U32 R12, RZ, RZ, RZ ;  /* 0x000000ffff0c7224 */ /* 0x000fe200078e00ff */
[----:B------:R-:W-:-:S04]  /*2770*/  LOP3.LUT R11, R33, 0x7ff00000, RZ, 0xc0, !PT ;  /* 0x7ff00000210b7812 */ /* 0x000fc800078ec0ff */
[CC--:B------:R-:W-:Y:S02]  /*2780*/  ISETP.GE.U32.AND P0, PT, R28.reuse, R11.reuse, PT ;  /* 0x0000000b1c00720c */ /* 0x0c0fe40003f06070 */
[----:B------:R-:W-:Y:S02]  /*2790*/  VIADDMNMX R11, R28, -R11, 0xb9600000, !PT ;  /* 0xb96000001c0b7446 */ /* 0x000fe4000780090b */
[----:B------:R-:W-:Y:S02]  /*27a0*/  SEL R10, R10, 0x63400000, !P0 ;  /* 0x634000000a0a7807 */ /* 0x000fe40004000000 */
[----:B------:R-:W-:-:S05]  /*27b0*/  VIMNMX R11, PT, PT, R11, 0x46a00000, PT ;  /* 0x46a000000b0b7848 */ /* 0x000fca0003fe0100 */
[----:B------:R-:W-:-:S04]  /*27c0*/  IMAD.IADD R10, R11, 0x1, -R10 ;  /* 0x000000010b0a7824 */ /* 0x000fc800078e0a0a */
[----:B------:R-:W-:-:S06]  /*27d0*/  VIADD R13, R10, 0x7fe00000 ;  /* 0x7fe000000a0d7836 */ /* 0x000fcc0000000000 */
[----:B------:R-:W-:-:S10]  /*27e0*/  DMUL R46, R34, R12 ;  /* 0x0000000c222e7228 */ /* 0x000fd40000000000 */
[----:B------:R-:W-:-:S13]  /*27f0*/  FSETP.GTU.AND P0, PT, |R47|, 1.469367938527859385e-39, PT ;  /* 0x001000002f00780b */ /* 0x000fda0003f0c200 */
[----:B------:R-:W-:Y:S05]  /*2800*/  @P0 BRA `(.L_x_41) ;  /* 0x0000000000a80947 */ /* 0x000fea0003800000 */
[----:B------:R-:W-:Y:S01]  /*2810*/  DFMA R30, R34, -R30, R44 ;  /* 0x8000001e221e722b */ /* 0x000fe2000000002c */
[----:B------:R-:W-:-:S09]  /*2820*/  MOV R28, RZ ;  /* 0x000000ff001c7202 */ /* 0x000fd20000000f00 */
[C---:B------:R-:W-:Y:S02]  /*2830*/  FSETP.NEU.AND P0, PT, R31.reuse, RZ, PT ;  /* 0x000000ff1f00720b */ /* 0x040fe40003f0d000 */
[----:B------:R-:W-:-:S04]  /*2840*/  LOP3.LUT R32, R31, 0x80000000, R33, 0x48, !PT ;  /* 0x800000001f207812 */ /* 0x000fc800078e4821 */
[----:B------:R-:W-:-:S07]  /*2850*/  LOP3.LUT R29, R32, R13, RZ, 0xfc, !PT ;  /* 0x0000000d201d7212 */ /* 0x000fce00078efcff */
[----:B------:R-:W-:Y:S05]  /*2860*/  @!P0 BRA `(.L_x_41) ;  /* 0x0000000000908947 */ /* 0x000fea0003800000 */
[----:B------:R-:W-:Y:S01]  /*2870*/  IMAD.MOV R13, RZ, RZ, -R10 ;  /* 0x000000ffff0d7224 */ /* 0x000fe200078e0a0a */
[----:B------:R-:W-:Y:S01]  /*2880*/  IADD3 R10, PT, PT, -R10, -0x43300000, RZ ;  /* 0xbcd000000a0a7810 */ /* 0x000fe20007ffe1ff */
[----:B------:R-:W-:-:S06]  /*2890*/  IMAD.MOV.U32 R12, RZ, RZ, RZ ;  /* 0x000000ffff0c7224 */ /* 0x000fcc00078e00ff */
[----:B------:R-:W-:Y:S02]  /*28a0*/  DFMA R12, R46, -R12, R34 ;  /* 0x8000000c2e0c722b */ /* 0x000fe40000000022 */
[----:B------:R-:W-:-:S08]  /*28b0*/  DMUL.RP R34, R34, R28 ;  /* 0x0000001c22227228 */ /* 0x000fd00000008000 */
[----:B------:R-:W-:Y:S02]  /*28c0*/  FSETP.NEU.AND P0, PT, |R13|, R10, PT ;  /* 0x0000000a0d00720b */ /* 0x000fe40003f0d200 */
[----:B------:R-:W-:Y:S02]  /*28d0*/  LOP3.LUT R32, R35, R32, RZ, 0x3c, !PT ;  /* 0x0000002023207212 */ /* 0x000fe400078e3cff */
[----:B------:R-:W-:Y:S02]  /*28e0*/  FSEL R10, R34, R46, !P0 ;  /* 0x0000002e220a7208 */ /* 0x000fe40004000000 */
[----:B------:R-:W-:-:S03]  /*28f0*/  FSEL R11, R32, R47, !P0 ;  /* 0x0000002f200b7208 */ /* 0x000fc60004000000 */
[----:B------:R-:W-:Y:S01]  /*2900*/  IMAD.MOV.U32 R46, RZ, RZ, R10 ;  /* 0x000000ffff2e7224 */ /* 0x000fe200078e000a */
[----:B------:R-:W-:Y:S01]  /*2910*/  MOV R47, R11 ;  /* 0x0000000b002f7202 */ /* 0x000fe20000000f00 */
[----:B------:R-:W-:Y:S06]  /*2920*/  BRA `(.L_x_41) ;  /* 0x0000000000607947 */ /* 0x000fec0003800000 */
.L_x_40:
[----:B------:R-:W-:-:S14]  /*2930*/  DSETP.NAN.AND P0, PT, R28, R28, PT ;  /* 0x0000001c1c00722a */ /* 0x000fdc0003f08000 */
[----:B------:R-:W-:Y:S05]  /*2940*/  @P0 BRA `(.L_x_42) ;  /* 0x00000000004c0947 */ /* 0x000fea0003800000 */
[----:B------:R-:W-:-:S14]  /*2950*/  DSETP.NAN.AND P0, PT, R32, R32, PT ;  /* 0x000000202000722a */ /* 0x000fdc0003f08000 */
[----:B------:R-:W-:Y:S05]  /*2960*/  @P0 BRA `(.L_x_43) ;  /* 0x0000000000340947 */ /* 0x000fea0003800000 */
[----:B------:R-:W-:Y:S01]  /*2970*/  ISETP.NE.AND P0, PT, R11, R12, PT ;  /* 0x0000000c0b00720c */ /* 0x000fe20003f05270 */
[----:B------:R-:W-:Y:S02]  /*2980*/  IMAD.MOV.U32 R46, RZ, RZ, 0x0 ;  /* 0x00000000ff2e7424 */ /* 0x000fe400078e00ff */
[----:B------:R-:W-:-:S10]  /*2990*/  IMAD.MOV.U32 R47, RZ, RZ, -0x80000 ;  /* 0xfff80000ff2f7424 */ /* 0x000fd400078e00ff */
[----:B------:R-:W-:Y:S05]  /*29a0*/  @!P0 BRA `(.L_x_41) ;  /* 0x0000000000408947 */ /* 0x000fea0003800000 */
[----:B------:R-:W-:Y:S02]  /*29b0*/  ISETP.NE.AND P0, PT, R11, 0x7ff00000, PT ;  /* 0x7ff000000b00780c */ /* 0x000fe40003f05270 */
[----:B------:R-:W-:Y:S02]  /*29c0*/  LOP3.LUT R29, R29, 0x80000000, R33, 0x48, !PT ;  /* 0x800000001d1d7812 */ /* 0x000fe400078e4821 */
[----:B------:R-:W-:-:S13]  /*29d0*/  ISETP.EQ.OR P0, PT, R12, RZ, !P0 ;  /* 0x000000ff0c00720c */ /* 0x000fda0004702670 */
[----:B------:R-:W-:Y:S01]  /*29e0*/  @P0 LOP3.LUT R10, R29, 0x7ff00000, RZ, 0xfc, !PT ;  /* 0x7ff000001d0a0812 */ /* 0x000fe200078efcff */
[----:B------:R-:W-:Y:S01]  /*29f0*/  @!P0 IMAD.MOV.U32 R46, RZ, RZ, RZ ;  /* 0x000000ffff2e8224 */ /* 0x000fe200078e00ff */
[----:B------:R-:W-:Y:S01]  /*2a00*/  @!P0 MOV R47, R29 ;  /* 0x0000001d002f8202 */ /* 0x000fe20000000f00 */
[----:B------:R-:W-:Y:S02]  /*2a10*/  @P0 IMAD.MOV.U32 R46, RZ, RZ, RZ ;  /* 0x000000ffff2e0224 */ /* 0x000fe400078e00ff */
[----:B------:R-:W-:Y:S01]  /*2a20*/  @P0 IMAD.MOV.U32 R47, RZ, RZ, R10 ;  /* 0x000000ffff2f0224 */ /* 0x000fe200078e000a */
[----:B------:R-:W-:Y:S06]  /*2a30*/  BRA `(.L_x_41) ;  /* 0x00000000001c7947 */ /* 0x000fec0003800000 */
.L_x_43:
[----:B------:R-:W-:Y:S01]  /*2a40*/  LOP3.LUT R11, R33, 0x80000, RZ, 0xfc, !PT ;  /* 0x00080000210b7812 */ /* 0x000fe200078efcff */
[----:B------:R-:W-:-:S03]  /*2a50*/  IMAD.MOV.U32 R46, RZ, RZ, R32 ;  /* 0x000000ffff2e7224 */ /* 0x000fc600078e0020 */
[----:B------:R-:W-:Y:S01]  /*2a60*/  MOV R47, R11 ;  /* 0x0000000b002f7202 */ /* 0x000fe20000000f00 */
[----:B------:R-:W-:Y:S06]  /*2a70*/  BRA `(.L_x_41) ;  /* 0x00000000000c7947 */ /* 0x000fec0003800000 */
.L_x_42:
[----:B------:R-:W-:Y:S01]  /*2a80*/  LOP3.LUT R11, R29, 0x80000, RZ, 0xfc, !PT ;  /* 0x000800001d0b7812 */ /* 0x000fe200078efcff */
[----:B------:R-:W-:-:S04]  /*2a90*/  IMAD.MOV.U32 R46, RZ, RZ, R28 ;  /* 0x000000ffff2e7224 */ /* 0x000fc800078e001c */
[----:B------:R-:W-:-:S07]  /*2aa0*/  IMAD.MOV.U32 R47, RZ, RZ, R11 ;  /* 0x000000ffff2f7224 */ /* 0x000fce00078e000b */
.L_x_41:
[----:B------:R-:W-:Y:S05]  /*2ab0*/  BSYNC.RECONVERGENT B0 ;  /* 0x0000000000007941 */ /* 0x000fea0003800200 */
.L_x_39:
[----:B------:R-:W-:Y:S01]  /*2ac0*/  IMAD.MOV.U32 R12, RZ, RZ, R0 ;  /* 0x000000ffff0c7224 */ /* 0x000fe200078e0000 */
[----:B------:R-:W-:Y:S01]  /*2ad0*/  MOV R11, R47 ;  /* 0x0000002f000b7202 */ /* 0x000fe20000000f00 */
[----:B------:R-:W-:Y:S02]  /*2ae0*/  IMAD.MOV.U32 R13, RZ, RZ, 0x0 ;  /* 0x00000000ff0d7424 */ /* 0x000fe400078e00ff */
[----:B------:R-:W-:Y:S02]  /*2af0*/  IMAD.MOV.U32 R10, RZ, RZ, R46 ;  /* 0x000000ffff0a7224 */ /* 0x000fe400078e002e */
[----:B------:R-:W-:Y:S05]  /*2b00*/  RET.REL.NODEC R12 `(_Z29update_struct_do_advance_cons12UpdateStructd) ;  /* 0xffffffd40c3c7950 */ /* 0x000fea0003c3ffff */
.L_x_44:
[----:B------:R-:W-:-:S00]  /*2b10*/  BRA `(.L_x_44) ;  /* 0xfffffffc00fc7947 */ /* 0x000fc0000383ffff */
[----:B------:R-:W-:-:S00]  /*2b20*/  NOP ;  /* 0x0000000000007918 */ /* 0x000fc00000000000 */
        /* <DEDUP_REMOVED lines=13> */
.L_x_125:


//--------------------- .text._Z29update_struct_do_compute_flux12UpdateStruct --------------------------
	.section	.text._Z29update_struct_do_compute_flux12UpdateStruct,"ax",@progbits
	.align	128
        .global         _Z29update_struct_do_compute_flux12UpdateStruct
        .type           _Z29update_struct_do_compute_flux12UpdateStruct,@function
        .size           _Z29update_struct_do_compute_flux12UpdateStruct,(.L_x_127 - _Z29update_struct_do_compute_flux12UpdateStruct)
        .other          _Z29update_struct_do_compute_flux12UpdateStruct,@"STO_CUDA_ENTRY STV_DEFAULT"
_Z29update_struct_do_compute_flux12UpdateStruct:
.text._Z29update_struct_do_compute_flux12UpdateStruct:
[----:B------:R-:W-:Y:S01]  /*0000*/  LDC R1, c[0x0][0x37c] ;  /* 0x0000df00ff017b82 */ /* 0x000fe20000000800 */
[----:B------:R-:W0:Y:S07]  /*0010*/  S2R R7, SR_TID.Z ;  /* 0x0000000000077919 */ /* 0x000e2e0000002300 */
[----:B------:R-:W1:Y:S01]  /*0020*/  LDC R2, c[0x0][0x360] ;  /* 0x0000d800ff027b82 */ /* 0x000e620000000800 */
[----:B------:R-:W2:Y:S01]  /*0030*/  LDCU UR8, c[0x0][0x388] ;  /* 0x00007100ff0877ac */ /* 0x000ea20008000800 */
[----:B------:R-:W-:Y:S01]  /*0040*/  BSSY.RECONVERGENT B0, `(.L_x_45) ;  /* 0x000018d000007945 */ /* 0x000fe20003800200 */
[----:B------:R-:W3:Y:S01]  /*0050*/  S2R R4, SR_TID.Y ;  /* 0x0000000000047919 */ /* 0x000ee20000002200 */
[----:B------:R-:W4:Y:S01]  /*0060*/  LDCU.64 UR10, c[0x0][0x380] ;  /* 0x00007000ff0a77ac */ /* 0x000f220008000a00 */
[----:B------:R-:W1:Y:S03]  /*0070*/  S2R R5, SR_TID.X ;  /* 0x0000000000057919 */ /* 0x000e660000002100 */
[----:B------:R-:W3:Y:S08]  /*0080*/  LDC R3, c[0x0][0x364] ;  /* 0x0000d900ff037b82 */ /* 0x000ef00000000800 */
[----:B------:R-:W0:Y:S08]  /*0090*/  S2UR UR6, SR_CTAID.Z ;  /* 0x00000000000679c3 */ /* 0x000e300000002700 */
[----:B------:R-:W0:Y:S08]  /*00a0*/  LDC R0, c[0x0][0x368] ;  /* 0x0000da00ff007b82 */ /* 0x000e300000000800 */
[----:B------:R-:W3:Y:S08]  /*00b0*/  S2UR UR5, SR_CTAID.Y ;  /* 0x00000000000579c3 */ /* 0x000ef00000002600 */
[----:B------:R-:W1:Y:S01]  /*00c0*/  S2UR UR4, SR_CTAID.X ;  /* 0x00000000000479c3 */ /* 0x000e620000002500 */
[----:B0-----:R-:W-:Y:S01]  /*00d0*/  IMAD R0, R0, UR6, R7 ;  /* 0x0000000600007c24 */ /* 0x001fe2000f8e0207 */
[----:B------:R-:W0:Y:S04]  /*00e0*/  LDCU.64 UR6, c[0x0][0x358] ;  /* 0x00006b00ff0677ac */ /* 0x000e280008000a00 */
[----:B--2---:R-:W-:Y:S01]  /*00f0*/  ISETP.GE.AND P0, PT, R0, UR8, PT ;  /* 0x0000000800007c0c */ /* 0x004fe2000bf06270 */
[----:B---3--:R-:W-:-:S05]  /*0100*/  IMAD R3, R3, UR5, R4 ;  /* 0x0000000503037c24 */ /* 0x008fca000f8e0204 */
[----:B----4-:R-:W-:Y:S01]  /*0110*/  ISETP.GE.OR P0, PT, R3, UR11, P0 ;  /* 0x0000000b03007c0c */ /* 0x010fe20008706670 */
[----:B-1----:R-:W-:-:S05]  /*0120*/  IMAD R2, R2, UR4, R5 ;  /* 0x0000000402027c24 */ /* 0x002fca000f8e0205 */
[----:B------:R-:W-:-:S13]  /*0130*/  ISETP.GT.OR P0, PT, R2, UR10, P0 ;  /* 0x0000000a02007c0c */ /* 0x000fda0008704670 */
[----:B0-----:R-:W-:Y:S05]  /*0140*/  @P0 BRA `(.L_x_46) ;  /* 0x0000001400f00947 */ /* 0x001fea0003800000 */
[----:B------:R-:W0:Y:S01]  /*0150*/  LDC.64 R14, c[0x0][0x3c0] ;  /* 0x0000f000ff0e7b82 */ /* 0x000e220000000a00 */
[----:B------:R-:W-:Y:S01]  /*0160*/  VIMNMX.U32 R4, PT, PT, R2, 0x1, !PT ;  /* 0x0000000102047848 */ /* 0x000fe20007fe0000 */
[----:B------:R-:W-:Y:S02]  /*0170*/  UIMAD UR4, UR8, UR11, URZ ;  /* 0x0000000b080472a4 */ /* 0x000fe4000f8e02ff */
[----:B------:R-:W-:Y:S02]  /*0180*/  IMAD R13, R3, UR8, R0 ;  /* 0x00000008030d7c24 */ /* 0x000fe4000f8e0200 */
[----:B------:R-:W-:-:S04]  /*0190*/  VIADD R4, R4, 0xffffffff ;  /* 0xffffffff04047836 */ /* 0x000fc80000000000 */
[----:B------:R-:W-:-:S04]  /*01a0*/  IMAD R4, R4, UR4, R13 ;  /* 0x0000000404047c24 */ /* 0x000fc8000f8e020d */
[----:B------:R-:W-:-:S04]  /*01b0*/  IMAD R5, R4, 0x5, RZ ;  /* 0x0000000504057824 */ /* 0x000fc800078e02ff */
[----:B0-----:R-:W-:-:S05]  /*01c0*/  IMAD.WIDE R4, R5, 0x8, R14 ;  /* 0x0000000805047825 */ /* 0x001fca00078e020e */
[----:B------:R-:W2:Y:S04]  /*01d0*/  LDG.E.64 R52, desc[UR6][R4.64+0x20] ;  /* 0x0000200604347981 */ /* 0x000ea8000c1e1b00 */
[----:B------:R-:W3:Y:S04]  /*01e0*/  LDG.E.64 R50, desc[UR6][R4.64+0x10] ;  /* 0x0000100604327981 */ /* 0x000ee8000c1e1b00 */
[----:B------:R-:W4:Y:S04]  /*01f0*/  LDG.E.64 R54, desc[UR6][R4.64+0x8] ;  /* 0x0000080604367981 */ /* 0x000f28000c1e1b00 */
[----:B------:R-:W5:Y:S04]  /*0200*/  LDG.E.64 R48, desc[UR6][R4.64+0x18] ;  /* 0x0000180604307981 */ /* 0x000f68000c1e1b00 */
[----:B------:R3:W5:Y:S01]  /*0210*/  LDG.E.64 R56, desc[UR6][R4.64] ;  /* 0x0000000604387981 */ /* 0x000762000c1e1b00 */
[----:B------:R-:W0:Y:S01]  /*0220*/  MUFU.RCP64H R7, 0.66666650772094726562 ;  /* 0x3fe5555500077908 */ /* 0x000e220000001800 */
[----:B------:R-:W-:-:S02]  /*0230*/  HFMA2 R6, -RZ, RZ, 0, 5.9604644775390625e-08 ;  /* 0x00000001ff067431 */ /* 0x000fc400000001ff */
[----:B------:R-:W-:Y:S02]  /*0240*/  IMAD.MOV.U32 R10, RZ, RZ, 0x55555556 ;  /* 0x55555556ff0a7424 */ /* 0x000fe400078e00ff */
[----:B------:R-:W-:-:S06]  /*0250*/  IMAD.MOV.U32 R11, RZ, RZ, 0x3fe55555 ;  /* 0x3fe55555ff0b7424 */ /* 0x000fcc00078e00ff */
[----:B0-----:R-:W-:-:S08]  /*0260*/  DFMA R8, R6, -R10, 1 ;  /* 0x3ff000000608742b */ /* 0x001fd0000000080a */
[----:B------:R-:W-:-:S08]  /*0270*/  DFMA R8, R8, R8, R8 ;  /* 0x000000080808722b */ /* 0x000fd00000000008 */
[----:B------:R-:W-:-:S08]  /*0280*/  DFMA R8, R6, R8, R6 ;  /* 0x000000080608722b */ /* 0x000fd00000000006 */
[----:B------:R-:W-:-:S08]  /*0290*/  DFMA R6, R8, -R10, 1 ;  /* 0x3ff000000806742b */ /* 0x000fd0000000080a */
[----:B------:R-:W-:Y:S01]  /*02a0*/  DFMA R6, R8, R6, R8 ;  /* 0x000000060806722b */ /* 0x000fe20000000008 */
[----:B------:R-:W-:Y:S01]  /*02b0*/  ISETP.NE.AND P0, PT, R2, UR10, PT ;  /* 0x0000000a02007c0c */ /* 0x000fe2000bf05270 */
[----:B------:R-:W-:Y:S06]  /*02c0*/  BSSY.RECONVERGENT B2, `(.L_x_47) ;  /* 0x000001b000027945 */ /* 0x000fec0003800200 */
[----:B--2---:R-:W-:-:S08]  /*02d0*/  DMUL R8, R52, R6 ;  /* 0x0000000634087228 */ /* 0x004fd00000000000 */
[----:B------:R-:W-:-:S08]  /*02e0*/  DFMA R10, R8, -R10, R52 ;  /* 0x8000000a080a722b */ /* 0x000fd00000000034 */
[----:B------:R-:W-:Y:S02]  /*02f0*/  DFMA R8, R6, R10, R8 ;  /* 0x0000000a0608722b */ /* 0x000fe40000000008 */
[----:B---3--:R-:W-:Y:S01]  /*0300*/  DMUL R4, R50, R50 ;  /* 0x0000003232047228 */ /* 0x008fe20000000000 */
[----:B------:R-:W-:Y:S01]  /*0310*/  VIADD R6, R2, 0xffffffff ;  /* 0xffffffff02067836 */ /* 0x000fe20000000000 */
[----:B------:R-:W-:Y:S01]  /*0320*/  FSETP.GEU.AND P1, PT, |R53|, 6.5827683646048100446e-37, PT ;  /* 0x036000003500780b */ /* 0x000fe20003f2e200 */
[----:B------:R-:W-:-:S05]  /*0330*/  @P0 IMAD.MOV R6, RZ, RZ, R2 ;  /* 0x000000ffff060224 */ /* 0x000fca00078e0202 */
[----:B------:R-:W-:Y:S01]  /*0340*/  FFMA R7, RZ, 1.7916666269302368164, R9 ;  /* 0x3fe55555ff077823 */ /* 0x000fe20000000009 */
[----:B----4-:R-:W-:-:S04]  /*0350*/  DFMA R4, R54, R54, R4 ;  /* 0x000000363604722b */ /* 0x010fc80000000004 */
[----:B------:R-:W-:Y:S01]  /*0360*/  FSETP.GT.AND P0, PT, |R7|, 1.469367938527859385e-39, PT ;  /* 0x001000000700780b */ /* 0x000fe20003f04200 */
[----:B------:R-:W-:-:S03]  /*0370*/  IMAD R6, R6, UR4, R13 ;  /* 0x0000000406067c24 */ /* 0x000fc6000f8e020d */
[----:B-----5:R-:W-:Y:S01]  /*0380*/  DFMA R40, R48, R48, R4 ;  /* 0x000000303028722b */ /* 0x020fe20000000004 */
[----:B------:R-:W-:Y:S01]  /*0390*/  IMAD R5, R6, 0x5, RZ ;  /* 0x0000000506057824 */ /* 0x000fe200078e02ff */
[C---:B------:R-:W-:Y:S01]  /*03a0*/  DMUL R16, R56.reuse, 0.5 ;  /* 0x3fe0000038107828 */ /* 0x040fe20000000000 */
[----:B------:R-:W-:Y:S01]  /*03b0*/  IMAD R4, R2, UR4, R13 ;  /* 0x0000000402047c24 */ /* 0x000fe2000f8e020d */
[C---:B------:R-:W-:Y:S02]  /*03c0*/  DMUL R50, R56.reuse, R50 ;  /* 0x0000003238327228 */ /* 0x040fe40000000000 */
[----:B------:R-:W-:Y:S01]  /*03d0*/  DMUL R48, R56, R48 ;  /* 0x0000003038307228 */ /* 0x000fe20000000000 */
[----:B------:R-:W-:Y:S02]  /*03e0*/  IMAD.WIDE R14, R5, 0x8, R14 ;  /* 0x00000008050e7825 */ /* 0x000fe400078e020e */
[----:B------:R-:W-:Y:S08]  /*03f0*/  @P0 BRA P1, `(.L_x_48) ;  /* 0x00000000001c0947 */ /* 0x000ff00000800000 */
[----:B------:R-:W-:Y:S01]  /*0400*/  IMAD.MOV.U32 R8, RZ, RZ, R52 ;  /* 0x000000ffff087224 */ /* 0x000fe200078e0034 */
[----:B------:R-:W-:Y:S01]  /*0410*/  MOV R9, R53 ;  /* 0x0000003500097202 */ /* 0x000fe20000000f00 */
[----:B------:R-:W-:Y:S01]  /*0420*/  IMAD.MOV.U32 R12, RZ, RZ, 0x55555556 ;  /* 0x55555556ff0c7424 */ /* 0x000fe200078e00ff */
[----:B------:R-:W-:Y:S01]  /*0430*/  MOV R6, 0x460 ;  /* 0x0000046000067802 */ /* 0x000fe20000000f00 */
[----:B------:R-:W-:-:S07]  /*0440*/  IMAD.MOV.U32 R13, RZ, RZ, 0x3fe55555 ;  /* 0x3fe55555ff0d7424 */ /* 0x000fce00078e00ff */
[----:B------:R-:W-:Y:S05]  /*0450*/  CALL.REL.NOINC `($__internal_1_$__cuda_sm20_div_rn_f64_full) ;  /* 0x0000004400487944 */ /* 0x000fea0003c00000 */
[----:B------:R-:W-:-:S07]  /*0460*/  IMAD.MOV.U32 R9, RZ, RZ, R5 ;  /* 0x000000ffff097224 */ /* 0x000fce00078e0005 */
.L_x_48:
[----:B------:R-:W-:Y:S05]  /*0470*/  BSYNC.RECONVERGENT B2 ;  /* 0x0000000000027941 */ /* 0x000fea0003800200 */
.L_x_47:
[----:B------:R-:W2:Y:S04]  /*0480*/  LDG.E.64 R34, desc[UR6][R14.64+0x20] ;  /* 0x000020060e227981 */ /* 0x000ea8000c1e1b00 */
[----:B------:R-:W3:Y:S04]  /*0490*/  LDG.E.64 R30, desc[UR6][R14.64+0x10] ;  /* 0x000010060e1e7981 */ /* 0x000ee8000c1e1b00 */
[----:B------:R-:W4:Y:S04]  /*04a0*/  LDG.E.64 R36, desc[UR6][R14.64+0x8] ;  /* 0x000008060e247981 */ /* 0x000f28000c1e1b00 */
[----:B------:R-:W5:Y:S04]  /*04b0*/  LDG.E.64 R28, desc[UR6][R14.64+0x18] ;  /* 0x000018060e1c7981 */ /* 0x000f68000c1e1b00 */
[----:B------:R-:W5:Y:S01]  /*04c0*/  LDG.E.64 R38, desc[UR6][R14.64] ;  /* 0x000000060e267981 */ /* 0x000f62000c1e1b00 */
[----:B------:R-:W0:Y:S01]  /*04d0*/  MUFU.RCP64H R7, 0.66666650772094726562 ;  /* 0x3fe5555500077908 */ /* 0x000e220000001800 */
[----:B------:R-:W-:Y:S01]  /*04e0*/  MOV R10, 0x55555556 ;  /* 0x55555556000a7802 */ /* 0x000fe20000000f00 */
[----:B------:R-:W-:-:S02]  /*04f0*/  IMAD.MOV.U32 R11, RZ, RZ, 0x3fe55555 ;  /* 0x3fe55555ff0b7424 */ /* 0x000fc400078e00ff */
[----:B------:R-:W-:-:S06]  /*0500*/  IMAD.MOV.U32 R6, RZ, RZ, 0x1 ;  /* 0x00000001ff067424 */ /* 0x000fcc00078e00ff */
[----:B0-----:R-:W-:-:S08]  /*0510*/  DFMA R12, R6, -R10, 1 ;  /* 0x3ff00000060c742b */ /* 0x001fd0000000080a */
[----:B------:R-:W-:-:S08]  /*0520*/  DFMA R12, R12, R12, R12 ;  /* 0x0000000c0c0c722b */ /* 0x000fd0000000000c */
[----:B------:R-:W-:-:S08]  /*0530*/  DFMA R12, R6, R12, R6 ;  /* 0x0000000c060c722b */ /* 0x000fd00000000006 */
[----:B------:R-:W-:-:S08]  /*0540*/  DFMA R6, R12, -R10, 1 ;  /* 0x3ff000000c06742b */ /* 0x000fd0000000080a */
[----:B------:R-:W-:Y:S01]  /*0550*/  DFMA R12, R12, R6, R12 ;  /* 0x000000060c0c722b */ /* 0x000fe2000000000c */
[----:B------:R-:W-:Y:S01]  /*0560*/  BSSY.RECONVERGENT B2, `(.L_x_49) ;  /* 0x0000019000027945 */ /* 0x000fe20003800200 */
[----:B------:R-:W-:Y:S02]  /*0570*/  DFMA R40, R16, R40, R8 ;  /* 0x000000281028722b */ /* 0x000fe40000000008 */
[----:B------:R-:W-:-:S04]  /*0580*/  DMUL R42, R56, R54 ;  /* 0x00000036382a7228 */ /* 0x000fc80000000000 */
[----:B--2---:R-:W-:-:S08]  /*0590*/  DMUL R6, R12, R34 ;  /* 0x000000220c067228 */ /* 0x004fd00000000000 */
[----:B------:R-:W-:-:S08]  /*05a0*/  DFMA R10, R6, -R10, R34 ;  /* 0x8000000a060a722b */ /* 0x000fd00000000022 */
[----:B------:R-:W-:Y:S02]  /*05b0*/  DFMA R6, R12, R10, R6 ;  /* 0x0000000a0c06722b */ /* 0x000fe40000000006 */
[----:B---3--:R-:W-:Y:S01]  /*05c0*/  DMUL R10, R30, R30 ;  /* 0x0000001e1e0a7228 */ /* 0x008fe20000000000 */
[----:B------:R-:W-:-:S07]  /*05d0*/  FSETP.GEU.AND P1, PT, |R35|, 6.5827683646048100446e-37, PT ;  /* 0x036000002300780b */ /* 0x000fce0003f2e200 */
[----:B------:R-:W-:Y:S01]  /*05e0*/  FFMA R5, RZ, 1.7916666269302368164, R7 ;  /* 0x3fe55555ff057823 */ /* 0x000fe20000000007 */
[----:B----4-:R-:W-:-:S04]  /*05f0*/  DFMA R10, R36, R36, R10 ;  /* 0x00000024240a722b */ /* 0x010fc8000000000a */
[----:B------:R-:W-:Y:S01]  /*0600*/  FSETP.GT.AND P0, PT, |R5|, 1.469367938527859385e-39, PT ;  /* 0x001000000500780b */ /* 0x000fe20003f04200 */
[C---:B-----5:R-:W-:Y:S02]  /*0610*/  DMUL R16, R38.reuse, 0.5 ;  /* 0x3fe0000026107828 */ /* 0x060fe40000000000 */
[----:B------:R-:W-:Y:S02]  /*0620*/  DMUL R32, R38, R36 ;  /* 0x0000002426207228 */ /* 0x000fe40000000000 */
[----:B------:R-:W-:Y:S02]  /*0630*/  DFMA R14, R28, R28, R10 ;  /* 0x0000001c1c0e722b */ /* 0x000fe4000000000a */
[C---:B------:R-:W-:Y:S02]  /*0640*/  DMUL R30, R38.reuse, R30 ;  /* 0x0000001e261e7228 */ /* 0x040fe40000000000 */
[----:B------:R-:W-:-:S04]  /*0650*/  DMUL R28, R38, R28 ;  /* 0x0000001c261c7228 */ /* 0x000fc80000000000 */
[----:B------:R-:W-:Y:S07]  /*0660*/  @P0 BRA P1, `(.L_x_50) ;  /* 0x0000000000200947 */ /* 0x000fee0000800000 */
[----:B------:R-:W-:Y:S01]  /*0670*/  IMAD.MOV.U32 R8, RZ, RZ, R34 ;  /* 0x000000ffff087224 */ /* 0x000fe200078e0022 */
[----:B------:R-:W-:Y:S01]  /*0680*/  MOV R9, R35 ;  /* 0x0000002300097202 */ /* 0x000fe20000000f00 */
[----:B------:R-:W-:Y:S01]  /*0690*/  IMAD.MOV.U32 R12, RZ, RZ, 0x55555556 ;  /* 0x55555556ff0c7424 */ /* 0x000fe200078e00ff */
[----:B------:R-:W-:Y:S01]  /*06a0*/  MOV R6, 0x6d0 ;  /* 0x000006d000067802 */ /* 0x000fe20000000f00 */
[----:B------:R-:W-:-:S07]  /*06b0*/  IMAD.MOV.U32 R13, RZ, RZ, 0x3fe55555 ;  /* 0x3fe55555ff0d7424 */ /* 0x000fce00078e00ff */
[----:B------:R-:W-:Y:S05]  /*06c0*/  CALL.REL.NOINC `($__internal_1_$__cuda_sm20_div_rn_f64_full) ;  /* 0x0000004000ac7944 */ /* 0x000fea0003c00000 */
[----:B------:R-:W-:Y:S01]  /*06d0*/  IMAD.MOV.U32 R6, RZ, RZ, R8 ;  /* 0x000000ffff067224 */ /* 0x000fe200078e0008 */
[----:B------:R-:W-:-:S07]  /*06e0*/  MOV R7, R5 ;  /* 0x0000000500077202 */ /* 0x000fce0000000f00 */
.L_x_50:
[----:B------:R-:W-:Y:S05]  /*06f0*/  BSYNC.RECONVERGENT B2 ;  /* 0x0000000000027941 */ /* 0x000fea0003800200 */
.L_x_49:
[----:B------:R-:W0:Y:S01]  /*0700*/  MUFU.RCP64H R9, R57 ;  /* 0x0000003900097308 */ /* 0x000e220000001800 */
[----:B------:R-:W-:Y:S01]  /*0710*/  IMAD.MOV.U32 R8, RZ, RZ, 0x1 ;  /* 0x00000001ff087424 */ /* 0x000fe200078e00ff */
[----:B------:R-:W-:Y:S01]  /*0720*/  UMOV UR4, 0xaaaaaaab ;  /* 0xaaaaaaab00047882 */ /* 0x000fe20000000000 */
[----:B------:R-:W-:Y:S01]  /*0730*/  UMOV UR5, 0x3ffaaaaa ;  /* 0x3ffaaaaa00057882 */ /* 0x000fe20000000000 */
[----:B------:R-:W-:Y:S01]  /*0740*/  DFMA R14, R16, R14, R6 ;  /* 0x0000000e100e722b */ /* 0x000fe20000000006 */
[----:B------:R-:W-:Y:S01]  /*0750*/  BSSY.RECONVERGENT B2, `(.L_x_51) ;  /* 0x0000021000027945 */ /* 0x000fe20003800200 */
[C---:B------:R-:W-:Y:S02]  /*0760*/  DMUL R46, R54.reuse, R50 ;  /* 0x00000032362e7228 */ /* 0x040fe40000000000 */
[C---:B------:R-:W-:Y:S02]  /*0770*/  DMUL R44, R54.reuse, R48 ;  /* 0x00000030362c7228 */ /* 0x040fe40000000000 */
[----:B------:R-:W-:-:S02]  /*0780*/  DMUL R16, R54, R40 ;  /* 0x0000002836107228 */ /* 0x000fc40000000000 */
[C---:B------:R-:W-:Y:S02]  /*0790*/  DMUL R20, R36.reuse, R28 ;  /* 0x0000001c24147228 */ /* 0x040fe40000000000 */
[----:B------:R-:W-:Y:S02]  /*07a0*/  DMUL R22, R36, R14 ;  /* 0x0000000e24167228 */ /* 0x000fe40000000000 */
[----:B------:R-:W-:Y:S02]  /*07b0*/  DFMA R46, RZ, R52, R46 ;  /* 0x00000034ff2e722b */ /* 0x000fe4000000002e */
[----:B0-----:R-:W-:Y:S02]  /*07c0*/  DFMA R10, -R56, R8, 1 ;  /* 0x3ff00000380a742b */ /* 0x001fe40000000108 */
[-C--:B------:R-:W-:Y:S02]  /*07d0*/  DFMA R44, RZ, R52.reuse, R44 ;  /* 0x00000034ff2c722b */ /* 0x080fe4000000002c */
[----:B------:R-:W-:-:S02]  /*07e0*/  DFMA R16, R54, R52, R16 ;  /* 0x000000343610722b */ /* 0x000fc40000000010 */
[----:B------:R-:W-:Y:S02]  /*07f0*/  DFMA R20, RZ, R34, R20 ;  /* 0x00000022ff14722b */ /* 0x000fe40000000014 */
[----:B------:R-:W-:Y:S02]  /*0800*/  DFMA R10, R10, R10, R10 ;  /* 0x0000000a0a0a722b */ /* 0x000fe4000000000a */
[----:B------:R-:W-:-:S06]  /*0810*/  DFMA R22, R36, R34, R22 ;  /* 0x000000222416722b */ /* 0x000fcc0000000016 */
[----:B------:R-:W-:Y:S02]  /*0820*/  DFMA R8, R8, R10, R8 ;  /* 0x0000000a0808722b */ /* 0x000fe40000000008 */
[----:B------:R-:W-:-:S06]  /*0830*/  DMUL R10, R52, UR4 ;  /* 0x00000004340a7c28 */ /* 0x000fcc0008000000 */
[----:B------:R-:W-:-:S04]  /*0840*/  DFMA R12, -R56, R8, 1 ;  /* 0x3ff00000380c742b */ /* 0x000fc80000000108 */
[----:B------:R-:W-:-:S04]  /*0850*/  FSETP.GEU.AND P1, PT, |R11|, 6.5827683646048100446e-37, PT ;  /* 0x036000000b00780b */ /* 0x000fc80003f2e200 */
[----:B------:R-:W-:-:S08]  /*0860*/  DFMA R8, R8, R12, R8 ;  /* 0x0000000c0808722b */ /* 0x000fd00000000008 */
[----:B------:R-:W-:-:S08]  /*0870*/  DMUL R12, R10, R8 ;  /* 0x000000080a0c7228 */ /* 0x000fd00000000000 */
[----:B------:R-:W-:-:S08]  /*0880*/  DFMA R18, -R56, R12, R10 ;  /* 0x0000000c3812722b */ /* 0x000fd0000000010a */
[----:B------:R-:W-:Y:S02]  /*0890*/  DFMA R8, R8, R18, R12 ;  /* 0x000000120808722b */ /* 0x000fe4000000000c */
[----:B------:R-:W-:-:S08]  /*08a0*/  DMUL R18, R36, R30 ;  /* 0x0000001e24127228 */ /* 0x000fd00000000000 */
[----:B------:R-:W-:Y:S01]  /*08b0*/  FFMA R5, RZ, R57, R9 ;  /* 0x00000039ff057223 */ /* 0x000fe20000000009 */
[----:B------:R-:W-:-:S04]  /*08c0*/  DFMA R18, RZ, R34, R18 ;  /* 0x00000022ff12722b */ /* 0x000fc80000000012 */
[----:B------:R-:W-:-:S13]  /*08d0*/  FSETP.GT.AND P0, PT, |R5|, 1.469367938527859385e-39, PT ;  /* 0x001000000500780b */ /* 0x000fda0003f04200 */
[----:B------:R-:W-:Y:S05]  /*08e0*/  @P0 BRA P1, `(.L_x_52) ;  /* 0x00000000001c0947 */ /* 0x000fea0000800000 */
[----:B------:R-:W-:Y:S01]  /*08f0*/  IMAD.MOV.U32 R8, RZ, RZ, R10 ;  /* 0x000000ffff087224 */ /* 0x000fe200078e000a */
[----:B------:R-:W-:Y:S01]  /*0900*/  MOV R12, R56 ;  /* 0x00000038000c7202 */ /* 0x000fe20000000f00 */
[----:B------:R-:W-:Y:S01]  /*0910*/  IMAD.MOV.U32 R9, RZ, RZ, R11 ;  /* 0x000000ffff097224 */ /* 0x000fe200078e000b */
[----:B------:R-:W-:Y:S01]  /*0920*/  MOV R6, 0x950 ;  /* 0x0000095000067802 */ /* 0x000fe20000000f00 */
[----:B------:R-:W-:-:S07]  /*0930*/  IMAD.MOV.U32 R13, RZ, RZ, R57 ;  /* 0x000000ffff0d7224 */ /* 0x000fce00078e0039 */
[----:B------:R-:W-:Y:S05]  /*0940*/  CALL.REL.NOINC `($__internal_1_$__cuda_sm20_div_rn_f64_full) ;  /* 0x00000040000c7944 */ /* 0x000fea0003c00000 */
[----:B------:R-:W-:-:S07]  /*0950*/  IMAD.MOV.U32 R9, RZ, RZ, R5 ;  /* 0x000000ffff097224 */ /* 0x000fce00078e0005 */
.L_x_52:
[----:B------:R-:W-:Y:S05]  /*0960*/  BSYNC.RECONVERGENT B2 ;  /* 0x0000000000027941 */ /* 0x000fea0003800200 */
.L_x_51:
[----:B------:R-:W0:Y:S01]  /*0970*/  MUFU.RSQ64H R7, R9 ;  /* 0x0000000900077308 */ /* 0x000e220000001c00 */
[----:B------:R-:W-:Y:S01]  /*0980*/  VIADD R6, R9, 0xfcb00000 ;  /* 0xfcb0000009067836 */ /* 0x000fe20000000000 */
[----:B------:R-:W-:Y:S01]  /*0990*/  MOV R12, 0x0 ;  /* 0x00000000000c7802 */ /* 0x000fe20000000f00 */
[----:B------:R-:W-:Y:S01]  /*09a0*/  IMAD.MOV.U32 R13, RZ, RZ, 0x3fd80000 ;  /* 0x3fd80000ff0d7424 */ /* 0x000fe200078e00ff */
[----:B------:R-:W-:Y:S02]  /*09b0*/  BSSY.RECONVERGENT B1, `(.L_x_53) ;  /* 0x0000018000017945 */ /* 0x000fe40003800200 */
[----:B------:R-:W-:Y:S01]  /*09c0*/  ISETP.GE.U32.AND P0, PT, R6, 0x7ca00000, PT ;  /* 0x7ca000000600780c */ /* 0x000fe20003f06070 */
[----:B0-----:R-:W-:-:S08]  /*09d0*/  DMUL R10, R6, R6 ;  /* 0x00000006060a7228 */ /* 0x001fd00000000000 */
[----:B------:R-:W-:-:S08]  /*09e0*/  DFMA R10, -R10, R8, 1 ;  /* 0x3ff000000a0a742b */ /* 0x000fd00000000108 */
[----:B------:R-:W-:Y:S02]  /*09f0*/  DFMA R12, R10, R12, 0.5 ;  /* 0x3fe000000a0c742b */ /* 0x000fe4000000000c */
[----:B------:R-:W-:-:S08]  /*0a00*/  DMUL R10, R6, R10 ;  /* 0x0000000a060a7228 */ /* 0x000fd00000000000 */
[----:B------:R-:W-:-:S08]  /*0a10*/  DFMA R58, R12, R10, R6 ;  /* 0x0000000a0c3a722b */ /* 0x000fd00000000006 */
[----:B------:R-:W-:Y:S02]  /*0a20*/  DMUL R24, R58, R8 ;  /* 0x000000083a187228 */ /* 0x000fe40000000000 */
[----:B------:R-:W-:Y:S02]  /*0a30*/  VIADD R13, R59, 0xfff00000 ;  /* 0xfff000003b0d7836 */ /* 0x000fe40000000000 */
[----:B------:R-:W-:-:S04]  /*0a40*/  IMAD.MOV.U32 R12, RZ, RZ, R58 ;  /* 0x000000ffff0c7224 */ /* 0x000fc800078e003a */
[----:B------:R-:W-:-:S08]  /*0a50*/  DFMA R60, R24, -R24, R8 ;  /* 0x80000018183c722b */ /* 0x000fd00000000008 */
[----:B------:R-:W-:Y:S01]  /*0a60*/  DFMA R26, R60, R12, R24 ;  /* 0x0000000c3c1a722b */ /* 0x000fe20000000018 */
[----:B------:R-:W-:Y:S10]  /*0a70*/  @!P0 BRA `(.L_x_54) ;  /* 0x00000000002c8947 */ /* 0x000ff40003800000 */
[----:B------:R-:W-:Y:S01]  /*0a80*/  MOV R12, R8 ;  /* 0x00000008000c7202 */ /* 0x000fe20000000f00 */
[----:B------:R-:W-:Y:S01]  /*0a90*/  IMAD.MOV.U32 R11, RZ, RZ, R9 ;  /* 0x000000ffff0b7224 */ /* 0x000fe200078e0009 */
[----:B------:R-:W-:Y:S01]  /*0aa0*/  MOV R8, R24 ;  /* 0x0000001800087202 */ /* 0x000fe20000000f00 */
[----:B------:R-:W-:Y:S01]  /*0ab0*/  IMAD.MOV.U32 R10, RZ, RZ, R60 ;  /* 0x000000ffff0a7224 */ /* 0x000fe200078e003c */
[----:B------:R-:W-:Y:S01]  /*0ac0*/  MOV R60, 0xb10 ;  /* 0x00000b10003c7802 */ /* 0x000fe20000000f00 */
[----:B------:R-:W-:Y:S02]  /*0ad0*/  IMAD.MOV.U32 R9, RZ, RZ, R61 ;  /* 0x000000ffff097224 */ /* 0x000fe400078e003d */
[----:B------:R-:W-:Y:S02]  /*0ae0*/  IMAD.MOV.U32 R7, RZ, RZ, R25 ;  /* 0x000000ffff077224 */ /* 0x000fe400078e0019 */
[----:B------:R-:W-:-:S07]  /*0af0*/  IMAD.MOV.U32 R5, RZ, RZ, R13 ;  /* 0x000000ffff057224 */ /* 0x000fce00078e000d */
[----:B------:R-:W-:Y:S05]  /*0b00*/  CALL.REL.NOINC `($__internal_2_$__cuda_sm20_dsqrt_rn_f64_mediumpath_v1) ;  /* 0x0000004400287944 */ /* 0x000fea0003c00000 */
[----:B------:R-:W-:Y:S01]  /*0b10*/  IMAD.MOV.U32 R26, RZ, RZ, R6 ;  /* 0x000000ffff1a7224 */ /* 0x000fe200078e0006 */
[----:B------:R-:W-:-:S07]  /*0b20*/  MOV R27, R7 ;  /* 0x00000007001b7202 */ /* 0x000fce0000000f00 */
.L_x_54:
[----:B------:R-:W-:Y:S05]  /*0b30*/  BSYNC.RECONVERGENT B1 ;  /* 0x0000000000017941 */ /* 0x000fea0003800200 */
.L_x_53:
[----:B------:R-:W0:Y:S01]  /*0b40*/  MUFU.RCP64H R7, R39 ;  /* 0x0000002700077308 */ /* 0x000e220000001800 */
[----:B------:R-:W-:Y:S01]  /*0b50*/  IMAD.MOV.U32 R6, RZ, RZ, 0x1 ;  /* 0x00000001ff067424 */ /* 0x000fe200078e00ff */
[----:B------:R-:W-:Y:S01]  /*0b60*/  UMOV UR4, 0xaaaaaaab ;  /* 0xaaaaaaab00047882 */ /* 0x000fe20000000000 */
[----:B------:R-:W-:Y:S01]  /*0b70*/  UMOV UR5, 0x3ffaaaaa ;  /* 0x3ffaaaaa00057882 */ /* 0x000fe20000000000 */
[C-C-:B------:R-:W-:Y:S01]  /*0b80*/  DADD R24, R54.reuse, -R26.reuse ;  /* 0x0000000036187229 */ /* 0x140fe2000000081a */
[----:B------:R-:W-:Y:S01]  /*0b90*/  BSSY.RECONVERGENT B2, `(.L_x_55) ;  /* 0x0000015000027945 */ /* 0x000fe20003800200 */
[----:B------:R-:W-:Y:S02]  /*0ba0*/  DADD R26, R54, R26 ;  /* 0x00000000361a7229 */ /* 0x000fe4000000001a */
[----:B0-----:R-:W-:-:S08]  /*0bb0*/  DFMA R8, -R38, R6, 1 ;  /* 0x3ff000002608742b */ /* 0x001fd00000000106 */
[----:B------:R-:W-:-:S08]  /*0bc0*/  DFMA R8, R8, R8, R8 ;  /* 0x000000080808722b */ /* 0x000fd00000000008 */
[----:B------:R-:W-:Y:S02]  /*0bd0*/  DFMA R6, R6, R8, R6 ;  /* 0x000000080606722b */ /* 0x000fe40000000006 */
[----:B------:R-:W-:-:S06]  /*0be0*/  DMUL R8, R34, UR4 ;  /* 0x0000000422087c28 */ /* 0x000fcc0008000000 */
[----:B------:R-:W-:-:S04]  /*0bf0*/  DFMA R10, -R38, R6, 1 ;  /* 0x3ff00000260a742b */ /* 0x000fc80000000106 */
[----:B------:R-:W-:-:S04]  /*0c00*/  FSETP.GEU.AND P1, PT, |R9|, 6.5827683646048100446e-37, PT ;  /* 0x036000000900780b */ /* 0x000fc80003f2e200 */
        /* <DEDUP_REMOVED lines=8> */
[----:B------:R-:W-:Y:S01]  /*0c90*/  MOV R6, 0xcc0 ;  /* 0x00000cc000067802 */ /* 0x000fe20000000f00 */
[----:B------:R-:W-:-:S07]  /*0ca0*/  IMAD.MOV.U32 R13, RZ, RZ, R39 ;  /* 0x000000ffff0d7224 */ /* 0x000fce00078e0027 */
[----:B------:R-:W-:Y:S05]  /*0cb0*/  CALL.REL.NOINC `($__internal_1_$__cuda_sm20_div_rn_f64_full) ;  /* 0x0000003c00307944 */ /* 0x000fea0003c00000 */
[----:B------:R-:W-:Y:S01]  /*0cc0*/  MOV R10, R8 ;  /* 0x00000008000a7202 */ /* 0x000fe20000000f00 */
[----:B------:R-:W-:-:S07]  /*0cd0*/  IMAD.MOV.U32 R11, RZ, RZ, R5 ;  /* 0x000000ffff0b7224 */ /* 0x000fce00078e0005 */
.L_x_56:
[----:B------:R-:W-:Y:S05]  /*0ce0*/  BSYNC.RECONVERGENT B2 ;  /* 0x0000000000027941 */ /* 0x000fea0003800200 */
.L_x_55:
        /* <DEDUP_REMOVED lines=23> */
[----:B------:R-:W-:-:S07]  /*0e60*/  IMAD.MOV.U32 R7, RZ, RZ, R61 ;  /* 0x000000ffff077224 */ /* 0x000fce00078e003d */
[----:B------:R-:W-:Y:S05]  /*0e70*/  CALL.REL.NOINC `($__internal_2_$__cuda_sm20_dsqrt_rn_f64_mediumpath_v1) ;  /* 0x00000040004c7944 */ /* 0x000fea0003c00000 */
[----:B------:R-:W-:Y:S02]  /*0e80*/  IMAD.MOV.U32 R58, RZ, RZ, R6 ;  /* 0x000000ffff3a7224 */ /* 0x000fe400078e0006 */
[----:B------:R-:W-:-:S07]  /*0e90*/  IMAD.MOV.U32 R59, RZ, RZ, R7 ;  /* 0x000000ffff3b7224 */ /* 0x000fce00078e0007 */
.L_x_58:
[----:B------:R-:W-:Y:S05]  /*0ea0*/  BSYNC.RECONVERGENT B1 ;  /* 0x0000000000017941 */ /* 0x000fea0003800200 */
.L_x_57:
[C-C-:B------:R-:W-:Y:S01]  /*0eb0*/  DADD R6, R36.reuse, -R58.reuse ;  /* 0x0000000024067229 */ /* 0x140fe2000000083a */
[----:B------:R-:W-:Y:S01]  /*0ec0*/  BSSY.RECONVERGENT B2, `(.L_x_59) ;  /* 0x000002d000027945 */ /* 0x000fe20003800200 */
[----:B------:R-:W-:Y:S01]  /*0ed0*/  DADD R58, R36, R58 ;  /* 0x00000000243a7229 */ /* 0x000fe2000000003a */
[----:B------:R-:W-:Y:S01]  /*0ee0*/  IMAD R4, R4, 0x5, RZ ;  /* 0x0000000504047824 */ /* 0x000fe200078e02ff */
[----:B------:R-:W-:Y:S02]  /*0ef0*/  DADD R56, R56, -R38 ;  /* 0x0000000038387229 */ /* 0x000fe40000000826 */
[----:B------:R-:W-:Y:S02]  /*0f00*/  DMUL R38, R38, R36 ;  /* 0x0000002426267228 */ /* 0x000fe40000000000 */
[----:B------:R-:W-:Y:S02]  /*0f10*/  DSETP.GEU.AND P1, PT, R24, R6, PT ;  /* 0x000000061800722a */ /* 0x000fe40003f2e000 */
[----:B------:R-:W-:-:S02]  /*0f20*/  DSETP.GT.AND P0, PT, R26, R58, PT ;  /* 0x0000003a1a00722a */ /* 0x000fc40003f04000 */
[----:B------:R-:W-:Y:S02]  /*0f30*/  DFMA R52, R54, R42, R52 ;  /* 0x0000002a3634722b */ /* 0x000fe40000000034 */
[----:B------:R-:W-:Y:S01]  /*0f40*/  FSEL R6, R24, R6, !P1 ;  /* 0x0000000618067208 */ /* 0x000fe20004800000 */
[----:B------:R-:W-:Y:S01]  /*0f50*/  DFMA R34, R36, R38, R34 ;  /* 0x000000262422722b */ /* 0x000fe20000000022 */
[----:B------:R-:W-:Y:S02]  /*0f60*/  FSEL R7, R25, R7, !P1 ;  /* 0x0000000719077208 */ /* 0x000fe40004800000 */
[----:B------:R-:W-:Y:S02]  /*0f70*/  FSEL R8, R26, R58, P0 ;  /* 0x0000003a1a087208 */ /* 0x000fe40000000000 */
[----:B------:R-:W-:Y:S02]  /*0f80*/  FSEL R9, R27, R59, P0 ;  /* 0x0000003b1b097208 */ /* 0x000fe40000000000 */
[----:B------:R-:W-:-:S04]  /*0f90*/  DSETP.GT.AND P0, PT, R6, RZ, PT ;  /* 0x000000ff0600722a */ /* 0x000fc80003f04000 */
[----:B------:R-:W-:Y:S02]  /*0fa0*/  DSETP.GEU.AND P1, PT, R8, RZ, PT ;  /* 0x000000ff0800722a */ /* 0x000fe40003f2e000 */
[----:B------:R-:W-:Y:S02]  /*0fb0*/  FSEL R68, R6, RZ, !P0 ;  /* 0x000000ff06447208 */ /* 0x000fe40004000000 */
[----:B------:R-:W-:Y:S02]  /*0fc0*/  FSEL R69, R7, RZ, !P0 ;  /* 0x000000ff07457208 */ /* 0x000fe40004000000 */
[----:B------:R-:W-:Y:S01]  /*0fd0*/  FSEL R26, R8, RZ, P1 ;  /* 0x000000ff081a7208 */ /* 0x000fe20000800000 */
[----:B------:R-:W-:Y:S01]  /*0fe0*/  IMAD.MOV.U32 R8, RZ, RZ, 0x1 ;  /* 0x00000001ff087424 */ /* 0x000fe200078e00ff */
[----:B------:R-:W-:-:S06]  /*0ff0*/  FSEL R27, R9, RZ, P1 ;  /* 0x000000ff091b7208 */ /* 0x000fcc0000800000 */
[----:B------:R-:W-:Y:S02]  /*1000*/  DADD R24, -R68, R26 ;  /* 0x0000000044187229 */ /* 0x000fe4000000011a */
[----:B------:R-:W-:-:S04]  /*1010*/  DMUL R56, R26, R56 ;  /* 0x000000381a387228 */ /* 0x000fc80000000000 */
[----:B------:R-:W0:Y:S02]  /*1020*/  MUFU.RCP64H R9, R25 ;  /* 0x0000001900097308 */ /* 0x000e240000001800 */
[----:B0-----:R-:W-:-:S08]  /*1030*/  DFMA R6, -R24, R8, 1 ;  /* 0x3ff000001806742b */ /* 0x001fd00000000108 */
[----:B------:R-:W-:Y:S02]  /*1040*/  DFMA R10, R6, R6, R6 ;  /* 0x00000006060a722b */ /* 0x000fe40000000006 */
[----:B------:R-:W-:-:S06]  /*1050*/  DMUL R6, R32, R68 ;  /* 0x0000004420067228 */ /* 0x000fcc0000000000 */
[----:B------:R-:W-:Y:S02]  /*1060*/  DFMA R10, R8, R10, R8 ;  /* 0x0000000a080a722b */ /* 0x000fe40000000008 */
[----:B------:R-:W-:-:S06]  /*1070*/  DFMA R6, R26, R42, -R6 ;  /* 0x0000002a1a06722b */ /* 0x000fcc0000000806 */
[----:B------:R-:W-:Y:S02]  /*1080*/  DFMA R8, -R24, R10, 1 ;  /* 0x3ff000001808742b */ /* 0x000fe4000000010a */
[----:B------:R-:W-:-:S06]  /*1090*/  DFMA R6, -R68, R56, R6 ;  /* 0x000000384406722b */ /* 0x000fcc0000000106 */
[----:B------:R-:W-:-:S04]  /*10a0*/  DFMA R8, R10, R8, R10 ;  /* 0x000000080a08722b */ /* 0x000fc8000000000a */
[----:B------:R-:W-:-:S04]  /*10b0*/  FSETP.GEU.AND P1, PT, |R7|, 6.5827683646048100446e-37, PT ;  /* 0x036000000700780b */ /* 0x000fc80003f2e200 */
[----:B------:R-:W-:-:S08]  /*10c0*/  DMUL R10, R6, R8 ;  /* 0x00000008060a7228 */ /* 0x000fd00000000000 */
[----:B------:R-:W-:-:S08]  /*10d0*/  DFMA R12, -R24, R10, R6 ;  /* 0x0000000a180c722b */ /* 0x000fd00000000106 */
[----:B------:R-:W-:-:S10]  /*10e0*/  DFMA R8, R8, R12, R10 ;  /* 0x0000000c0808722b */ /* 0x000fd4000000000a */
[----:B------:R-:W-:-:S05]  /*10f0*/  FFMA R5, RZ, R25, R9 ;  /* 0x00000019ff057223 */ /* 0x000fca0000000009 */
[----:B------:R-:W-:-:S13]  /*1100*/  FSETP.GT.AND P0, PT, |R5|, 1.469367938527859385e-39, PT ;  /* 0x001000000500780b */ /* 0x000fda0003f04200 */
[----:B------:R-:W-:Y:S05]  /*1110*/  @P0 BRA P1, `(.L_x_60) ;  /* 0x00000000001c0947 */ /* 0x000fea0000800000 */
[----:B------:R-:W-:Y:S01]  /*1120*/  MOV R8, R6 ;  /* 0x0000000600087202 */ /* 0x000fe20000000f00 */
[----:B------:R-:W-:Y:S01]  /*1130*/  IMAD.MOV.U32 R9, RZ, RZ, R7 ;  /* 0x000000ffff097224 */ /* 0x000fe200078e0007 */
[----:B------:R-:W-:Y:S01]  /*1140*/  MOV R13, R25 ;  /* 0x00000019000d7202 */ /* 0x000fe20000000f00 */
[----:B------:R-:W-:Y:S01]  /*1150*/  IMAD.MOV.U32 R12, RZ, RZ, R24 ;  /* 0x000000ffff0c7224 */ /* 0x000fe200078e0018 */
[----:B------:R-:W-:-:S07]  /*1160*/  MOV R6, 0x1180 ;  /* 0x0000118000067802 */ /* 0x000fce0000000f00 */
[----:B------:R-:W-:Y:S05]  /*1170*/  CALL.REL.NOINC `($__internal_1_$__cuda_sm20_div_rn_f64_full) ;  /* 0x0000003800007944 */ /* 0x000fea0003c00000 */
[----:B------:R-:W-:-:S07]  /*1180*/  IMAD.MOV.U32 R9, RZ, RZ, R5 ;  /* 0x000000ffff097224 */ /* 0x000fce00078e0005 */
.L_x_60:
[----:B------:R-:W-:Y:S05]  /*1190*/  BSYNC.RECONVERGENT B2 ;  /* 0x0000000000027941 */ /* 0x000fea0003800200 */
.L_x_59:
[----:B------:R-:W0:Y:S01]  /*11a0*/  MUFU.RCP64H R7, R25 ;  /* 0x0000001900077308 */ /* 0x000e220000001800 */
[----:B------:R-:W-:Y:S01]  /*11b0*/  IMAD.MOV.U32 R6, RZ, RZ, 0x1 ;  /* 0x00000001ff067424 */ /* 0x000fe200078e00ff */
[----:B------:R-:W-:Y:S01]  /*11c0*/  DADD R32, -R32, R42 ;  /* 0x0000000020207229 */ /* 0x000fe2000000012a */
[----:B------:R-:W-:Y:S01]  /*11d0*/  BSSY.RECONVERGENT B2, `(.L_x_61) ;  /* 0x000001b000027945 */ /* 0x000fe20003800200 */
[----:B------:R-:W-:-:S06]  /*11e0*/  DMUL R34, R68, R34 ;  /* 0x0000002244227228 */ /* 0x000fcc0000000000 */
[C---:B------:R-:W-:Y:S02]  /*11f0*/  DMUL R32, R26.reuse, R32 ;  /* 0x000000201a207228 */ /* 0x040fe40000000000 */
[----:B------:R-:W-:Y:S02]  /*1200*/  DFMA R34, R26, R52, -R34 ;  /* 0x000000341a22722b */ /* 0x000fe40000000822 */
[----:B0-----:R-:W-:-:S06]  /*1210*/  DFMA R10, -R24, R6, 1 ;  /* 0x3ff00000180a742b */ /* 0x001fcc0000000106 */
[----:B------:R-:W-:Y:S01]  /*1220*/  DFMA R34, -R68, R32, R34 ;  /* 0x000000204422722b */ /* 0x000fe20000000122 */
[----:B------:R-:W0:Y:S01]  /*1230*/  LDC.64 R32, c[0x0][0x3d0] ;  /* 0x0000f400ff207b82 */ /* 0x000e220000000a00 */
[----:B------:R-:W-:-:S08]  /*1240*/  DFMA R10, R10, R10, R10 ;  /* 0x0000000a0a0a722b */ /* 0x000fd0000000000a */
[----:B------:R-:W-:Y:S01]  /*1250*/  FSETP.GEU.AND P1, PT, |R35|, 6.5827683646048100446e-37, PT ;  /* 0x036000002300780b */ /* 0x000fe20003f2e200 */
[----:B------:R-:W-:-:S08]  /*1260*/  DFMA R10, R6, R10, R6 ;  /* 0x0000000a060a722b */ /* 0x000fd00000000006 */
[----:B------:R-:W-:Y:S01]  /*1270*/  DFMA R6, -R24, R10, 1 ;  /* 0x3ff000001806742b */ /* 0x000fe2000000010a */
[----:B0-----:R-:W-:-:S07]  /*1280*/  IMAD.WIDE R32, R4, 0x8, R32 ;  /* 0x0000000804207825 */ /* 0x001fce00078e0220 */
[----:B------:R-:W-:Y:S01]  /*1290*/  DFMA R12, R10, R6, R10 ;  /* 0x000000060a0c722b */ /* 0x000fe2000000000a */
[----:B------:R0:W-:Y:S07]  /*12a0*/  STG.E.64 desc[UR6][R32.64], R8 ;  /* 0x0000000820007986 */ /* 0x0001ee000c101b06 */
[----:B------:R-:W-:-:S08]  /*12b0*/  DMUL R6, R12, R34 ;  /* 0x000000220c067228 */ /* 0x000fd00000000000 */
[----:B------:R-:W-:-:S08]  /*12c0*/  DFMA R10, -R24, R6, R34 ;  /* 0x00000006180a722b */ /* 0x000fd00000000122 */
[----:B------:R-:W-:-:S10]  /*12d0*/  DFMA R4, R12, R10, R6 ;  /* 0x0000000a0c04722b */ /* 0x000fd40000000006 */
[----:B------:R-:W-:-:S05]  /*12e0*/  FFMA R6, RZ, R25, R5 ;  /* 0x00000019ff067223 */ /* 0x000fca0000000005 */
[----:B------:R-:W-:-:S13]  /*12f0*/  FSETP.GT.AND P0, PT, |R6|, 1.469367938527859385e-39, PT ;  /* 0x001000000600780b */ /* 0x000fda0003f04200 */
[----:B0-----:R-:W-:Y:S05]  /*1300*/  @P0 BRA P1, `(.L_x_62) ;  /* 0x00000000001c0947 */ /* 0x001fea0000800000 */
[----:B------:R-:W-:Y:S01]  /*1310*/  MOV R8, R34 ;  /* 0x0000002200087202 */ /* 0x000fe20000000f00 */
[----:B------:R-:W-:Y:S01]  /*1320*/  IMAD.MOV.U32 R9, RZ, RZ, R35 ;  /* 0x000000ffff097224 */ /* 0x000fe200078e0023 */
[----:B------:R-:W-:Y:S01]  /*1330*/  MOV R13, R25 ;  /* 0x00000019000d7202 */ /* 0x000fe20000000f00 */
[----:B------:R-:W-:Y:S01]  /*1340*/  IMAD.MOV.U32 R12, RZ, RZ, R24 ;  /* 0x000000ffff0c7224 */ /* 0x000fe200078e0018 */
[----:B------:R-:W-:-:S07]  /*1350*/  MOV R6, 0x1370 ;  /* 0x0000137000067802 */ /* 0x000fce0000000f00 */
[----:B------:R-:W-:Y:S05]  /*1360*/  CALL.REL.NOINC `($__internal_1_$__cuda_sm20_div_rn_f64_full) ;  /* 0x0000003400847944 */ /* 0x000fea0003c00000 */
[----:B------:R-:W-:-:S07]  /*1370*/  IMAD.MOV.U32 R4, RZ, RZ, R8 ;  /* 0x000000ffff047224 */ /* 0x000fce00078e0008 */
.L_x_62:
[----:B------:R-:W-:Y:S05]  /*1380*/  BSYNC.RECONVERGENT B2 ;  /* 0x0000000000027941 */ /* 0x000fea0003800200 */
.L_x_61:
[----:B------:R-:W0:Y:S01]  /*1390*/  MUFU.RCP64H R7, R25 ;  /* 0x0000001900077308 */ /* 0x000e220000001800 */
[----:B------:R-:W-:Y:S01]  /*13a0*/  IMAD.MOV.U32 R6, RZ, RZ, 0x1 ;  /* 0x00000001ff067424 */ /* 0x000fe200078e00ff */
[----:B------:R-:W-:Y:S01]  /*13b0*/  DADD R30, R50, -R30 ;  /* 0x00000000321e7229 */ /* 0x000fe2000000081e */
[----:B------:R1:W-:Y:S01]  /*13c0*/  STG.E.64 desc[UR6][R32.64+0x8], R4 ;  /* 0x0000080420007986 */ /* 0x0003e2000c101b06 */
[----:B------:R-:W-:Y:S01]  /*13d0*/  DMUL R18, R18, R68 ;  /* 0x0000004412127228 */ /* 0x000fe20000000000 */
[----:B------:R-:W-:Y:S05]  /*13e0*/  BSSY.RECONVERGENT B2, `(.L_x_63) ;  /* 0x0000017000027945 */ /* 0x000fea0003800200 */
[----:B------:R-:W-:-:S02]  /*13f0*/  DMUL R30, R26, R30 ;  /* 0x0000001e1a1e7228 */ /* 0x000fc40000000000 */
[----:B------:R-:W-:Y:S02]  /*1400*/  DFMA R18, R46, R26, -R18 ;  /* 0x0000001a2e12722b */ /* 0x000fe40000000812 */
[----:B0-----:R-:W-:-:S06]  /*1410*/  DFMA R8, -R24, R6, 1 ;  /* 0x3ff000001808742b */ /* 0x001fcc0000000106 */
[----:B------:R-:W-:Y:S02]  /*1420*/  DFMA R18, -R68, R30, R18 ;  /* 0x0000001e4412722b */ /* 0x000fe40000000112 */
[----:B------:R-:W-:-:S08]  /*1430*/  DFMA R8, R8, R8, R8 ;  /* 0x000000080808722b */ /* 0x000fd00000000008 */
[----:B------:R-:W-:Y:S01]  /*1440*/  FSETP.GEU.AND P1, PT, |R19|, 6.5827683646048100446e-37, PT ;  /* 0x036000001300780b */ /* 0x000fe20003f2e200 */
        /* <DEDUP_REMOVED lines=8> */
[----:B-1----:R-:W-:Y:S05]  /*14d0*/  @P0 BRA P1, `(.L_x_64) ;  /* 0x00000000001c0947 */ /* 0x002fea0000800000 */
[----:B------:R-:W-:Y:S01]  /*14e0*/  MOV R8, R18 ;  /* 0x0000001200087202 */ /* 0x000fe20000000f00 */
[----:B------:R-:W-:Y:S01]  /*14f0*/  IMAD.MOV.U32 R9, RZ, RZ, R19 ;  /* 0x000000ffff097224 */ /* 0x000fe200078e0013 */
[----:B------:R-:W-:Y:S01]  /*1500*/  MOV R13, R25 ;  /* 0x00000019000d7202 */ /* 0x000fe20000000f00 */
[----:B------:R-:W-:Y:S01]  /*1510*/  IMAD.MOV.U32 R12, RZ, RZ, R24 ;  /* 0x000000ffff0c7224 */ /* 0x000fe200078e0018 */
[----:B------:R-:W-:-:S07]  /*1520*/  MOV R6, 0x1540 ;  /* 0x0000154000067802 */ /* 0x000fce0000000f00 */
[----:B------:R-:W-:Y:S05]  /*1530*/  CALL.REL.NOINC `($__internal_1_$__cuda_sm20_div_rn_f64_full) ;  /* 0x0000003400107944 */ /* 0x000fea0003c00000 */
[----:B------:R-:W-:-:S07]  /*1540*/  IMAD.MOV.U32 R9, RZ, RZ, R5 ;  /* 0x000000ffff097224 */ /* 0x000fce00078e0005 */
.L_x_64:
[----:B------:R-:W-:Y:S05]  /*1550*/  BSYNC.RECONVERGENT B2 ;  /* 0x0000000000027941 */ /* 0x000fea0003800200 */
.L_x_63:
        /* <DEDUP_REMOVED lines=28> */
.L_x_66:
[----:B------:R-:W-:Y:S05]  /*1720*/  BSYNC.RECONVERGENT B2 ;  /* 0x0000000000027941 */ /* 0x000fea0003800200 */
.L_x_65:
        /* <DEDUP_REMOVED lines=28> */
.L_x_68:
[----:B------:R-:W-:Y:S05]  /*18f0*/  BSYNC.RECONVERGENT B2 ;  /* 0x0000000000027941 */ /* 0x000fea0003800200 */
.L_x_67:
[----:B------:R0:W-:Y:S02]  /*1900*/  STG.E.64 desc[UR6][R32.64+0x20], R8 ;  /* 0x0000200820007986 */ /* 0x0001e4000c101b06 */
.L_x_46:
[----:B------:R-:W-:Y:S05]  /*1910*/  BSYNC.RECONVERGENT B0 ;  /* 0x0000000000007941 */ /* 0x000fea0003800200 */
.L_x_45:
[----:B------:R-:W1:Y:S01]  /*1920*/  LDCU.64 UR4, c[0x0][0x380] ;  /* 0x00007000ff0477ac */ /* 0x000e620008000a00 */
[----:B------:R-:W-:Y:S01]  /*1930*/  BSSY.RECONVERGENT B0, `(.L_x_69) ;  /* 0x0000183000007945 */ /* 0x000fe20003800200 */
[----:B------:R-:W2:Y:S01]  /*1940*/  LDCU UR8, c[0x0][0x388] ;  /* 0x00007100ff0877ac */ /* 0x000ea20008000800 */
[----:B-1----:R-:W-:-:S04]  /*1950*/  ISETP.GE.AND P0, PT, R2, UR4, PT ;  /* 0x0000000402007c0c */ /* 0x002fc8000bf06270 */
[----:B--2---:R-:W-:-:S04]  /*1960*/  ISETP.GE.OR P0, PT, R0, UR8, P0 ;  /* 0x0000000800007c0c */ /* 0x004fc80008706670 */
[----:B------:R-:W-:-:S13]  /*1970*/  ISETP.GT.OR P0, PT, R3, UR5, P0 ;  /* 0x0000000503007c0c */ /* 0x000fda0008704670 */
[----:B------:R-:W-:Y:S05]  /*1980*/  @P0 BRA `(.L_x_70) ;  /* 0x0000001400f40947 */ /* 0x000fea0003800000 */
[----:B------:R-:W1:Y:S01]  /*1990*/  LDC.64 R30, c[0x0][0x3c0] ;  /* 0x0000f000ff1e7b82 */ /* 0x000e620000000a00 */
[----:B------:R-:W-:Y:S01]  /*19a0*/  VIMNMX.U32 R4, PT, PT, R3, 0x1, !PT ;  /* 0x0000000103047848 */ /* 0x000fe20007fe0000 */
[----:B------:R-:W-:-:S04]  /*19b0*/  IMAD R25, R2, UR5, RZ ;  /* 0x0000000502197c24 */ /* 0x000fc8000f8e02ff */
[----:B------:R-:W-:-:S04]  /*19c0*/  VIADD R5, R4, 0xffffffff ;  /* 0xffffffff04057836 */ /* 0x000fc80000000000 */
[----:B------:R-:W-:-:S04]  /*19d0*/  IMAD R4, R5, UR8, R0 ;  /* 0x0000000805047c24 */ /* 0x000fc8000f8e0200 */
[----:B------:R-:W-:-:S04]  /*19e0*/  IMAD R4, R25, UR8, R4 ;  /* 0x0000000819047c24 */ /* 0x000fc8000f8e0204 */
[----:B------:R-:W-:-:S04]  /*19f0*/  IMAD R5, R4, 0x5, RZ ;  /* 0x0000000504057824 */ /* 0x000fc800078e02ff */
[----:B-1----:R-:W-:-:S05]  /*1a00*/  IMAD.WIDE R4, R5, 0x8, R30 ;  /* 0x0000000805047825 */ /* 0x002fca00078e021e */
[----:B------:R-:W2:Y:S04]  /*1a10*/  LDG.E.64 R14, desc[UR6][R4.64+0x20] ;  /* 0x00002006040e7981 */ /* 0x000ea8000c1e1b00 */
[----:B------:R-:W3:Y:S04]  /*1a20*/  LDG.E.64 R16, desc[UR6][R4.64+0x10] ;  /* 0x0000100604107981 */ /* 0x000ee8000c1e1b00 */
[----:B------:R-:W4:Y:S04]  /*1a30*/  LDG.E.64 R20, desc[UR6][R4.64+0x8] ;  /* 0x0000080604147981 */ /* 0x000f28000c1e1b00 */
[----:B------:R-:W5:Y:S04]  /*1a40*/  LDG.E.64 R22, desc[UR6][R4.64+0x18] ;  /* 0x0000180604167981 */ /* 0x000f68000c1e1b00 */
[----:B------:R3:W5:Y:S01]  /*1a50*/  LDG.E.64 R18, desc[UR6][R4.64] ;  /* 0x0000000604127981 */ /* 0x000762000c1e1b00 */
        /* <DEDUP_REMOVED lines=9> */
[----:B------:R-:W-:Y:S01]  /*1af0*/  ISETP.NE.AND P0, PT, R3, UR5, PT ;  /* 0x0000000503007c0c */ /* 0x000fe2000bf05270 */
[----:B------:R-:W-:Y:S01]  /*1b00*/  IMAD R25, R25, UR8, R0 ;  /* 0x0000000819197c24 */ /* 0x000fe2000f8e0200 */
[----:B------:R-:W-:Y:S05]  /*1b10*/  BSSY.RECONVERGENT B2, `(.L_x_71) ;  /* 0x000001b000027945 */ /* 0x000fea0003800200 */
[----:B--2---:R-:W-:-:S08]  /*1b20*/  DMUL R8, R12, R14 ;  /* 0x0000000e0c087228 */ /* 0x004fd00000000000 */
[----:B------:R-:W-:-:S08]  /*1b30*/  DFMA R6, R8, -R10, R14 ;  /* 0x8000000a0806722b */ /* 0x000fd0000000000e */
[----:B------:R-:W-:Y:S02]  /*1b40*/  DFMA R8, R12, R6, R8 ;  /* 0x000000060c08722b */ /* 0x000fe40000000008 */
[----:B---3--:R-:W-:Y:S01]  /*1b50*/  DMUL R4, R16, R16 ;  /* 0x0000001010047228 */ /* 0x008fe20000000000 */
[----:B------:R-:W-:Y:S01]  /*1b60*/  IADD3 R6, PT, PT, R3, -0x1, RZ ;  /* 0xffffffff03067810 */ /* 0x000fe20007ffe0ff */
[----:B------:R-:W-:Y:S01]  /*1b70*/  @P0 IMAD.MOV R6, RZ, RZ, R3 ;  /* 0x000000ffff060224 */ /* 0x000fe200078e0203 */
[----:B------:R-:W-:-:S05]  /*1b80*/  FSETP.GEU.AND P1, PT, |R15|, 6.5827683646048100446e-37, PT ;  /* 0x036000000f00780b */ /* 0x000fca0003f2e200 */
[----:B------:R-:W-:Y:S01]  /*1b90*/  FFMA R7, RZ, 1.7916666269302368164, R9 ;  /* 0x3fe55555ff077823 */ /* 0x000fe20000000009 */
[----:B----4-:R-:W-:-:S04]  /*1ba0*/  DFMA R4, R20, R20, R4 ;  /* 0x000000141404722b */ /* 0x010fc80000000004 */
[----:B------:R-:W-:Y:S01]  /*1bb0*/  FSETP.GT.AND P0, PT, |R7|, 1.469367938527859385e-39, PT ;  /* 0x001000000700780b */ /* 0x000fe20003f04200 */
[----:B------:R-:W-:-:S03]  /*1bc0*/  IMAD R6, R6, UR8, R25 ;  /* 0x0000000806067c24 */ /* 0x000fc6000f8e0219 */
[----:B-----5:R-:W-:Y:S01]  /*1bd0*/  DFMA R32, R22, R22, R4 ;  /* 0x000000161620722b */ /* 0x020fe20000000004 */
[----:B------:R-:W-:Y:S01]  /*1be0*/  IMAD R5, R6, 0x5, RZ ;  /* 0x0000000506057824 */ /* 0x000fe200078e02ff */
[C---:B------:R-:W-:Y:S02]  /*1bf0*/  DMUL R34, R18.reuse, 0.5 ;  /* 0x3fe0000012227828 */ /* 0x040fe40000000000 */
[C---:B------:R-:W-:Y:S02]  /*1c00*/  DMUL R20, R18.reuse, R20 ;  /* 0x0000001412147228 */ /* 0x040fe40000000000 */
[----:B------:R-:W-:Y:S01]  /*1c10*/  DMUL R22, R18, R22 ;  /* 0x0000001612167228 */ /* 0x000fe20000000000 */
[----:B------:R-:W-:-:S04]  /*1c20*/  IMAD.WIDE R30, R5, 0x8, R30 ;  /* 0x00000008051e7825 */ /* 0x000fc800078e021e */
[----:B------:R-:W-:Y:S01]  /*1c30*/  IMAD R4, R3, UR8, R25 ;  /* 0x0000000803047c24 */ /* 0x000fe2000f8e0219 */
[----:B------:R-:W-:Y:S06]  /*1c40*/  @P0 BRA P1, `(.L_x_72) ;  /* 0x00000000001c0947 */ /* 0x000fec0000800000 */
[----:B------:R-:W-:Y:S01]  /*1c50*/  IMAD.MOV.U32 R8, RZ, RZ, R14 ;  /* 0x000000ffff087224 */ /* 0x000fe200078e000e */
[----:B------:R-:W-:Y:S01]  /*1c60*/  MOV R9, R15 ;  /* 0x0000000f00097202 */ /* 0x000fe20000000f00 */
[----:B------:R-:W-:Y:S01]  /*1c70*/  IMAD.MOV.U32 R12, RZ, RZ, 0x55555556 ;  /* 0x55555556ff0c7424 */ /* 0x000fe200078e00ff */
[----:B------:R-:W-:Y:S01]  /*1c80*/  MOV R6, 0x1cb0 ;  /* 0x00001cb000067802 */ /* 0x000fe20000000f00 */
[----:B------:R-:W-:-:S07]  /*1c90*/  IMAD.MOV.U32 R13, RZ, RZ, 0x3fe55555 ;  /* 0x3fe55555ff0d7424 */ /* 0x000fce00078e00ff */
[----:B------:R-:W-:Y:S05]  /*1ca0*/  CALL.REL.NOINC `($__internal_1_$__cuda_sm20_div_rn_f64_full) ;  /* 0x0000002c00347944 */ /* 0x000fea0003c00000 */
[----:B------:R-:W-:-:S07]  /*1cb0*/  MOV R9, R5 ;  /* 0x0000000500097202 */ /* 0x000fce0000000f00 */
.L_x_72:
[----:B------:R-:W-:Y:S05]  /*1cc0*/  BSYNC.RECONVERGENT B2 ;  /* 0x0000000000027941 */ /* 0x000fea0003800200 */
.L_x_71:
[----:B------:R-:W2:Y:S04]  /*1cd0*/  LDG.E.64 R24, desc[UR6][R30.64+0x20] ;  /* 0x000020061e187981 */ /* 0x000ea8000c1e1b00 */
[----:B------:R-:W3:Y:S04]  /*1ce0*/  LDG.E.64 R26, desc[UR6][R30.64+0x10] ;  /* 0x000010061e1a7981 */ /* 0x000ee8000c1e1b00 */
[----:B------:R-:W4:Y:S04]  /*1cf0*/  LDG.E.64 R10, desc[UR6][R30.64+0x8] ;  /* 0x000008061e0a7981 */ /* 0x000f28000c1e1b00 */
[----:B------:R-:W5:Y:S04]  /*1d00*/  LDG.E.64 R38, desc[UR6][R30.64+0x18] ;  /* 0x000018061e267981 */ /* 0x000f68000c1e1b00 */
[----:B------:R0:W5:Y:S01]  /*1d10*/  LDG.E.64 R28, desc[UR6][R30.64] ;  /* 0x000000061e1c7981 */ /* 0x000162000c1e1b00 */
[----:B------:R-:W1:Y:S01]  /*1d20*/  MUFU.RCP64H R7, 0.66666650772094726562 ;  /* 0x3fe5555500077908 */ /* 0x000e620000001800 */
[----:B------:R-:W-:-:S02]  /*1d30*/  HFMA2 R6, -RZ, RZ, 0, 5.9604644775390625e-08 ;  /* 0x00000001ff067431 */ /* 0x000fc400000001ff */
[----:B------:R-:W-:Y:S02]  /*1d40*/  IMAD.MOV.U32 R12, RZ, RZ, 0x55555556 ;  /* 0x55555556ff0c7424 */ /* 0x000fe400078e00ff */
[----:B------:R-:W-:-:S06]  /*1d50*/  IMAD.MOV.U32 R13, RZ, RZ, 0x3fe55555 ;  /* 0x3fe55555ff0d7424 */ /* 0x000fcc00078e00ff */
[----:B-1----:R-:W-:-:S08]  /*1d60*/  DFMA R36, R6, -R12, 1 ;  /* 0x3ff000000624742b */ /* 0x002fd0000000080c */
[----:B------:R-:W-:-:S08]  /*1d70*/  DFMA R36, R36, R36, R36 ;  /* 0x000000242424722b */ /* 0x000fd00000000024 */
[----:B------:R-:W-:-:S08]  /*1d80*/  DFMA R36, R6, R36, R6 ;  /* 0x000000240624722b */ /* 0x000fd00000000006 */
[----:B------:R-:W-:-:S08]  /*1d90*/  DFMA R6, R36, -R12, 1 ;  /* 0x3ff000002406742b */ /* 0x000fd0000000080c */
[----:B------:R-:W-:Y:S01]  /*1da0*/  DFMA R36, R36, R6, R36 ;  /* 0x000000062424722b */ /* 0x000fe20000000024 */
[----:B------:R-:W-:Y:S01]  /*1db0*/  BSSY.RECONVERGENT B2, `(.L_x_73) ;  /* 0x0000019000027945 */ /* 0x000fe20003800200 */
[----:B0-----:R-:W-:Y:S02]  /*1dc0*/  DFMA R30, R34, R32, R8 ;  /* 0x00000020221e722b */ /* 0x001fe40000000008 */
        /* <DEDUP_REMOVED lines=16> */
[----:B------:R-:W-:Y:S01]  /*1ed0*/  MOV R12, 0x55555556 ;  /* 0x55555556000c7802 */ /* 0x000fe20000000f00 */
[----:B------:R-:W-:Y:S01]  /*1ee0*/  IMAD.MOV.U32 R9, RZ, RZ, R25 ;  /* 0x000000ffff097224 */ /* 0x000fe200078e0019 */
[----:B------:R-:W-:Y:S01]  /*1ef0*/  MOV R6, 0x1f20 ;  /* 0x00001f2000067802 */ /* 0x000fe20000000f00 */
[----:B------:R-:W-:-:S07]  /*1f00*/  IMAD.MOV.U32 R13, RZ, RZ, 0x3fe55555 ;  /* 0x3fe55555ff0d7424 */ /* 0x000fce00078e00ff */
[----:B------:R-:W-:Y:S05]  /*1f10*/  CALL.REL.NOINC `($__internal_1_$__cuda_sm20_div_rn_f64_full) ;  /* 0x0000002800987944 */ /* 0x000fea0003c00000 */
[----:B------:R-:W-:Y:S01]  /*1f20*/  IMAD.MOV.U32 R6, RZ, RZ, R8 ;  /* 0x000000ffff067224 */ /* 0x000fe200078e0008 */
[----:B------:R-:W-:-:S07]  /*1f30*/  MOV R7, R5 ;  /* 0x0000000500077202 */ /* 0x000fce0000000f00 */
.L_x_74:
[----:B------:R-:W-:Y:S05]  /*1f40*/  BSYNC.RECONVERGENT B2 ;  /* 0x0000000000027941 */ /* 0x000fea0003800200 */
.L_x_73:
[----:B------:R-:W0:Y:S01]  /*1f50*/  MUFU.RCP64H R9, R19 ;  /* 0x0000001300097308 */ /* 0x000e220000001800 */
[----:B------:R-:W-:Y:S01]  /*1f60*/  IMAD.MOV.U32 R8, RZ, RZ, 0x1 ;  /* 0x00000001ff087424 */ /* 0x000fe200078e00ff */
[----:B------:R-:W-:Y:S01]  /*1f70*/  UMOV UR10, 0xaaaaaaab ;  /* 0xaaaaaaab000a7882 */ /* 0x000fe20000000000 */
[----:B------:R-:W-:Y:S01]  /*1f80*/  UMOV UR11, 0x3ffaaaaa ;  /* 0x3ffaaaaa000b7882 */ /* 0x000fe20000000000 */
[----:B------:R-:W-:Y:S01]  /*1f90*/  DFMA R40, R42, R40, R6 ;  /* 0x000000282a28722b */ /* 0x000fe20000000006 */
[----:B------:R-:W-:Y:S01]  /*1fa0*/  BSSY.RECONVERGENT B2, `(.L_x_75) ;  /* 0x0000021000027945 */ /* 0x000fe20003800200 */
[C---:B------:R-:W-:Y:S02]  /*1fb0*/  DMUL R48, R26.reuse, R34 ;  /* 0x000000221a307228 */ /* 0x040fe40000000000 */
[----:B------:R-:W-:-:S04]  /*1fc0*/  DMUL R50, R26, R38 ;  /* 0x000000261a327228 */ /* 0x000fc80000000000 */
[----:B------:R-:W-:Y:S02]  /*1fd0*/  DMUL R52, R26, R40 ;  /* 0x000000281a347228 */ /* 0x000fe40000000000 */
[-C--:B------:R-:W-:Y:S02]  /*1fe0*/  DFMA R48, RZ, R24.reuse, R48 ;  /* 0x00000018ff30722b */ /* 0x080fe40000000030 */
[----:B------:R-:W-:Y:S02]  /*1ff0*/  DFMA R50, RZ, R24, R50 ;  /* 0x00000018ff32722b */ /* 0x000fe40000000032 */
[----:B0-----:R-:W-:Y:S02]  /*2000*/  DFMA R10, -R18, R8, 1 ;  /* 0x3ff00000120a742b */ /* 0x001fe40000000108 */
[----:B------:R-:W-:-:S06]  /*2010*/  DFMA R52, R26, R24, R52 ;  /* 0x000000181a34722b */ /* 0x000fcc0000000034 */
[----:B------:R-:W-:-:S08]  /*2020*/  DFMA R10, R10, R10, R10 ;  /* 0x0000000a0a0a722b */ /* 0x000fd0000000000a */
[----:B------:R-:W-:Y:S02]  /*2030*/  DFMA R8, R8, R10, R8 ;  /* 0x0000000a0808722b */ /* 0x000fe40000000008 */
[----:B------:R-:W-:-:S06]  /*2040*/  DMUL R10, R14, UR10 ;  /* 0x0000000a0e0a7c28 */ /* 0x000fcc0008000000 */
[----:B------:R-:W-:-:S04]  /*2050*/  DFMA R12, -R18, R8, 1 ;  /* 0x3ff00000120c742b */ /* 0x000fc80000000108 */
[----:B------:R-:W-:-:S04]  /*2060*/  FSETP.GEU.AND P1, PT, |R11|, 6.5827683646048100446e-37, PT ;  /* 0x036000000b00780b */ /* 0x000fc80003f2e200 */
[----:B------:R-:W-:Y:S02]  /*2070*/  DFMA R8, R8, R12, R8 ;  /* 0x0000000c0808722b */ /* 0x000fe40000000008 */
[----:B------:R-:W-:-:S06]  /*2080*/  DMUL R12, R16, R20 ;  /* 0x00000014100c7228 */ /* 0x000fcc0000000000 */
[----:B------:R-:W-:Y:S02]  /*2090*/  DMUL R44, R10, R8 ;  /* 0x000000080a2c7228 */ /* 0x000fe40000000000 */
[----:B------:R-:W-:-:S06]  /*20a0*/  DFMA R42, RZ, R14, R12 ;  /* 0x0000000eff2a722b */ /* 0x000fcc000000000c */
[----:B------:R-:W-:-:S08]  /*20b0*/  DFMA R46, -R18, R44, R10 ;  /* 0x0000002c122e722b */ /* 0x000fd0000000010a */
[----:B------:R-:W-:Y:S02]  /*20c0*/  DFMA R8, R8, R46, R44 ;  /* 0x0000002e0808722b */ /* 0x000fe4000000002c */
[C---:B------:R-:W-:Y:S02]  /*20d0*/  DMUL R44, R16.reuse, R22 ;  /* 0x00000016102c7228 */ /* 0x040fe40000000000 */
[----:B------:R-:W-:-:S06]  /*20e0*/  DMUL R46, R16, R30 ;  /* 0x0000001e102e7228 */ /* 0x000fcc0000000000 */
[----:B------:R-:W-:Y:S01]  /*20f0*/  FFMA R5, RZ, R19, R9 ;  /* 0x00000013ff057223 */ /* 0x000fe20000000009 */
[-C--:B------:R-:W-:Y:S02]  /*2100*/  DFMA R44, RZ, R14.reuse, R44 ;  /* 0x0000000eff2c722b */ /* 0x080fe4000000002c */
[----:B------:R-:W-:Y:S02]  /*2110*/  DFMA R46, R16, R14, R46 ;  /* 0x0000000e102e722b */ /* 0x000fe4000000002e */
        /* <DEDUP_REMOVED lines=8> */
[----:B------:R-:W-:-:S07]  /*21a0*/  MOV R9, R5 ;  /* 0x0000000500097202 */ /* 0x000fce0000000f00 */
.L_x_76:
[----:B------:R-:W-:Y:S05]  /*21b0*/  BSYNC.RECONVERGENT B2 ;  /* 0x0000000000027941 */ /* 0x000fea0003800200 */
.L_x_75:
        /* <DEDUP_REMOVED lines=21> */
[----:B------:R-:W-:Y:S01]  /*2310*/  MOV R5, R13 ;  /* 0x0000000d00057202 */ /* 0x000fe20000000f00 */
[----:B------:R-:W-:Y:S01]  /*2320*/  IMAD.MOV.U32 R8, RZ, RZ, R54 ;  /* 0x000000ffff087224 */ /* 0x000fe200078e0036 */
[----:B------:R-:W-:Y:S01]  /*2330*/  MOV R60, 0x2360 ;  /* 0x00002360003c7802 */ /* 0x000fe20000000f00 */
[----:B------:R-:W-:-:S07]  /*2340*/  IMAD.MOV.U32 R7, RZ, RZ, R55 ;  /* 0x000000ffff077224 */ /* 0x000fce00078e0037 */
[----:B------:R-:W-:Y:S05]  /*2350*/  CALL.REL.NOINC `($__internal_2_$__cuda_sm20_dsqrt_rn_f64_mediumpath_v1) ;  /* 0x0000002c00147944 */ /* 0x000fea0003c00000 */
[----:B------:R-:W-:Y:S02]  /*2360*/  IMAD.MOV.U32 R56, RZ, RZ, R6 ;  /* 0x000000ffff387224 */ /* 0x000fe400078e0006 */
[----:B------:R-:W-:-:S07]  /*2370*/  IMAD.MOV.U32 R57, RZ, RZ, R7 ;  /* 0x000000ffff397224 */ /* 0x000fce00078e0007 */
.L_x_78:
[----:B------:R-:W-:Y:S05]  /*2380*/  BSYNC.RECONVERGENT B1 ;  /* 0x0000000000017941 */ /* 0x000fea0003800200 */
.L_x_77:
[----:B------:R-:W0:Y:S01]  /*2390*/  MUFU.RCP64H R7, R29 ;  /* 0x0000001d00077308 */ /* 0x000e220000001800 */
[----:B------:R-:W-:Y:S01]  /*23a0*/  MOV R6, 0x1 ;  /* 0x0000000100067802 */ /* 0x000fe20000000f00 */
        /* <DEDUP_REMOVED lines=24> */
.L_x_80:
[----:B------:R-:W-:Y:S05]  /*2530*/  BSYNC.RECONVERGENT B2 ;  /* 0x0000000000027941 */ /* 0x000fea0003800200 */
.L_x_79:
        /* <DEDUP_REMOVED lines=12> */
[----:B------:R-:W-:Y:S01]  /*2600*/  VIADD R13, R63, 0xfff00000 ;  /* 0xfff000003f0d7836 */ /* 0x000fe20000000000 */
[----:B------:R-:W-:-:S05]  /*2610*/  MOV R12, R62 ;  /* 0x0000003e000c7202 */ /* 0x000fca0000000f00 */
[----:B------:R-:W-:-:S08]  /*2620*/  DFMA R8, R60, -R60, R10 ;  /* 0x8000003c3c08722b */ /* 0x000fd0000000000a */
[----:B------:R-:W-:Y:S01]  /*2630*/  DFMA R58, R8, R12, R60 ;  /* 0x0000000c083a722b */ /* 0x000fe2000000003c */
[----:B------:R-:W-:Y:S10]  /*2640*/  @!P0 BRA `(.L_x_82) ;  /* 0x0000000000288947 */ /* 0x000ff40003800000 */
        /* <DEDUP_REMOVED lines=10> */
.L_x_82:
[----:B------:R-:W-:Y:S05]  /*26f0*/  BSYNC.RECONVERGENT B1 ;  /* 0x0000000000017941 */ /* 0x000fea0003800200 */
.L_x_81:
[C-C-:B------:R-:W-:Y:S01]  /*2700*/  DADD R6, R26.reuse, -R58.reuse ;  /* 0x000000001a067229 */ /* 0x140fe2000000083a */
[----:B------:R-:W-:Y:S01]  /*2710*/  BSSY.RECONVERGENT B2, `(.L_x_83) ;  /* 0x000002a000027945 */ /* 0x000fe20003800200 */
[----:B------:R-:W-:Y:S01]  /*2720*/  DADD R58, R26, R58 ;  /* 0x000000001a3a7229 */ /* 0x000fe2000000003a */
[----:B------:R-:W-:Y:S01]  /*2730*/  IMAD R4, R4, 0x5, RZ ;  /* 0x0000000504047824 */ /* 0x000fe200078e02ff */
[----:B------:R-:W-:-:S04]  /*2740*/  DADD R18, R18, -R28 ;  /* 0x0000000012127229 */ /* 0x000fc8000000081c */
[----:B------:R-:W-:Y:S02]  /*2750*/  DSETP.GEU.AND P1, PT, R54, R6, PT ;  /* 0x000000063600722a */ /* 0x000fe40003f2e000 */
[----:B------:R-:W-:-:S04]  /*2760*/  DSETP.GT.AND P0, PT, R56, R58, PT ;  /* 0x0000003a3800722a */ /* 0x000fc80003f04000 */
[----:B------:R-:W-:Y:S02]  /*2770*/  FSEL R6, R54, R6, !P1 ;  /* 0x0000000636067208 */ /* 0x000fe40004800000 */
[----:B------:R-:W-:Y:S02]  /*2780*/  FSEL R7, R55, R7, !P1 ;  /* 0x0000000737077208 */ /* 0x000fe40004800000 */
[----:B------:R-:W-:Y:S02]  /*2790*/  FSEL R8, R56, R58, P0 ;  /* 0x0000003a38087208 */ /* 0x000fe40000000000 */
[----:B------:R-:W-:Y:S02]  /*27a0*/  FSEL R9, R57, R59, P0 ;  /* 0x0000003b39097208 */ /* 0x000fe40000000000 */
[----:B------:R-:W-:-:S04]  /*27b0*/  DSETP.GT.AND P0, PT, R6, RZ, PT ;  /* 0x000000ff0600722a */ /* 0x000fc80003f04000 */
[----:B------:R-:W-:Y:S02]  /*27c0*/  DSETP.GEU.AND P1, PT, R8, RZ, PT ;  /* 0x000000ff0800722a */ /* 0x000fe40003f2e000 */
[----:B------:R-:W-:Y:S02]  /*27d0*/  FSEL R68, R6, RZ, !P0 ;  /* 0x000000ff06447208 */ /* 0x000fe40004000000 */
[----:B------:R-:W-:Y:S02]  /*27e0*/  FSEL R69, R7, RZ, !P0 ;  /* 0x000000ff07457208 */ /* 0x000fe40004000000 */
[----:B------:R-:W-:Y:S02]  /*27f0*/  FSEL R56, R8, RZ, P1 ;  /* 0x000000ff08387208 */ /* 0x000fe40000800000 */
[----:B------:R-:W-:Y:S02]  /*2800*/  FSEL R57, R9, RZ, P1 ;  /* 0x000000ff09397208 */ /* 0x000fe40000800000 */
[----:B------:R-:W-:-:S04]  /*2810*/  MOV R8, 0x1 ;  /* 0x0000000100087802 */ /* 0x000fc80000000f00 */
        /* <DEDUP_REMOVED lines=25> */
.L_x_84:
[----:B------:R-:W-:Y:S05]  /*29b0*/  BSYNC.RECONVERGENT B2 ;  /* 0x0000000000027941 */ /* 0x000fea0003800200 */
.L_x_83:
[----:B------:R-:W0:Y:S01]  /*29c0*/  MUFU.RCP64H R7, R55 ;  /* 0x0000003700077308 */ /* 0x000e220000001800 */
[----:B------:R-:W-:Y:S01]  /*29d0*/  MOV R6, 0x1 ;  /* 0x0000000100067802 */ /* 0x000fe20000000f00 */
[----:B------:R-:W-:Y:S01]  /*29e0*/  DMUL R48, R48, R68 ;  /* 0x0000004430307228 */ /* 0x000fe20000000000 */
[----:B------:R-:W1:Y:S01]  /*29f0*/  LDC.64 R18, c[0x0][0x3d8] ;  /* 0x0000f600ff127b82 */ /* 0x000e620000000a00 */
[----:B------:R-:W-:Y:S01]  /*2a00*/  DADD R20, R20, -R34 ;  /* 0x0000000014147229 */ /* 0x000fe20000000822 */
[----:B------:R-:W-:Y:S01]  /*2a10*/  BSSY.RECONVERGENT B2, `(.L_x_85) ;  /* 0x000001c000027945 */ /* 0x000fe20003800200 */
[----:B------:R-:W-:Y:S02]  /*2a20*/  DMUL R28, R28, R26 ;  /* 0x0000001a1c1c7228 */ /* 0x000fe40000000000 */
[----:B------:R-:W-:-:S04]  /*2a30*/  DFMA R14, R16, R32, R14 ;  /* 0x00000020100e722b */ /* 0x000fc8000000000e */
[----:B------:R-:W-:Y:S02]  /*2a40*/  DMUL R20, R56, R20 ;  /* 0x0000001438147228 */ /* 0x000fe40000000000 */
[----:B------:R-:W-:Y:S02]  /*2a50*/  DFMA R24, R26, R28, R24 ;  /* 0x0000001c1a18722b */ /* 0x000fe40000000018 */
[----:B0-----:R-:W-:-:S08]  /*2a60*/  DFMA R10, -R54, R6, 1 ;  /* 0x3ff00000360a742b */ /* 0x001fd00000000106 */
[----:B------:R-:W-:Y:S01]  /*2a70*/  DFMA R10, R10, R10, R10 ;  /* 0x0000000a0a0a722b */ /* 0x000fe2000000000a */
[----:B-1----:R-:W-:-:S05]  /*2a80*/  IMAD.WIDE R18, R4, 0x8, R18 ;  /* 0x0000000804127825 */ /* 0x002fca00078e0212 */
[----:B------:R0:W-:Y:S02]  /*2a90*/  STG.E.64 desc[UR6][R18.64], R8 ;  /* 0x0000000812007986 */ /* 0x0001e4000c101b06 */
        /* <DEDUP_REMOVED lines=11> */
[----:B0-----:R-:W-:Y:S05]  /*2b50*/  @P0 BRA P1, `(.L_x_86) ;  /* 0x00000000001c0947 */ /* 0x001fea0000800000 */
[----:B------:R-:W-:Y:S01]  /*2b60*/  IMAD.MOV.U32 R8, RZ, RZ, R6 ;  /* 0x000000ffff087224 */ /* 0x000fe200078e0006 */
[----:B------:R-:W-:Y:S01]  /*2b70*/  MOV R12, R54 ;  /* 0x00000036000c7202 */ /* 0x000fe20000000f00 */
[----:B------:R-:W-:Y:S01]  /*2b80*/  IMAD.MOV.U32 R9, RZ, RZ, R7 ;  /* 0x000000ffff097224 */ /* 0x000fe200078e0007 */
[----:B------:R-:W-:Y:S01]  /*2b90*/  MOV R6, 0x2bc0 ;  /* 0x00002bc000067802 */ /* 0x000fe20000000f00 */
[----:B------:R-:W-:-:S07]  /*2ba0*/  IMAD.MOV.U32 R13, RZ, RZ, R55 ;  /* 0x000000ffff0d7224 */ /* 0x000fce00078e0037 */
[----:B------:R-:W-:Y:S05]  /*2bb0*/  CALL.REL.NOINC `($__internal_1_$__cuda_sm20_div_rn_f64_full) ;  /* 0x0000001c00707944 */ /* 0x000fea0003c00000 */
[----:B------:R-:W-:-:S07]  /*2bc0*/  IMAD.MOV.U32 R4, RZ, RZ, R8 ;  /* 0x000000ffff047224 */ /* 0x000fce00078e0008 */
.L_x_86:
[----:B------:R-:W-:Y:S05]  /*2bd0*/  BSYNC.RECONVERGENT B2 ;  /* 0x0000000000027941 */ /* 0x000fea0003800200 */
.L_x_85:
[----:B------:R-:W0:Y:S01]  /*2be0*/  MUFU.RCP64H R7, R55 ;  /* 0x0000003700077308 */ /* 0x000e220000001800 */
[----:B------:R-:W-:Y:S01]  /*2bf0*/  MOV R6, 0x1 ;  /* 0x0000000100067802 */ /* 0x000fe20000000f00 */
[----:B------:R-:W-:Y:S01]  /*2c00*/  DADD R32, -R36, R32 ;  /* 0x0000000024207229 */ /* 0x000fe20000000120 */
        /* <DEDUP_REMOVED lines=18> */
[----:B------:R-:W-:Y:S01]  /*2d30*/  IMAD.MOV.U32 R8, RZ, RZ, R14 ;  /* 0x000000ffff087224 */ /* 0x000fe200078e000e */
[----:B------:R-:W-:Y:S01]  /*2d40*/  MOV R12, R54 ;  /* 0x00000036000c7202 */ /* 0x000fe20000000f00 */
[----:B------:R-:W-:Y:S01]  /*2d50*/  IMAD.MOV.U32 R9, RZ, RZ, R15 ;  /* 0x000000ffff097224 */ /* 0x000fe200078e000f */
[----:B------:R-:W-:Y:S01]  /*2d60*/  MOV R6, 0x2d90 ;  /* 0x00002d9000067802 */ /* 0x000fe20000000f00 */
[----:B------:R-:W-:-:S07]  /*2d70*/  IMAD.MOV.U32 R13, RZ, RZ, R55 ;  /* 0x000000ffff0d7224 */ /* 0x000fce00078e0037 */
[----:B------:R-:W-:Y:S05]  /*2d80*/  CALL.REL.NOINC `($__internal_1_$__cuda_sm20_div_rn_f64_full) ;  /* 0x0000001800fc7944 */ /* 0x000fea0003c00000 */
[----:B------:R-:W-:-:S07]  /*2d90*/  IMAD.MOV.U32 R9, RZ, RZ, R5 ;  /* 0x000000ffff097224 */ /* 0x000fce00078e0005 */
.L_x_88:
[----:B------:R-:W-:Y:S05]  /*2da0*/  BSYNC.RECONVERGENT B2 ;  /* 0x0000000000027941 */ /* 0x000fea0003800200 */
.L_x_87:
[----:B------:R-:W0:Y:S01]  /*2db0*/  MUFU.RCP64H R5, R55 ;  /* 0x0000003700057308 */ /* 0x000e220000001800 */
[----:B------:R-:W-:Y:S01]  /*2dc0*/  MOV R4, 0x1 ;  /* 0x0000000100047802 */ /* 0x000fe20000000f00 */
        /* <DEDUP_REMOVED lines=26> */
.L_x_90:
[----:B------:R-:W-:Y:S05]  /*2f70*/  BSYNC.RECONVERGENT B2 ;  /* 0x0000000000027941 */ /* 0x000fea0003800200 */
.L_x_89:
        /* <DEDUP_REMOVED lines=28> */
.L_x_92:
[----:B------:R-:W-:Y:S05]  /*3140*/  BSYNC.RECONVERGENT B2 ;  /* 0x0000000000027941 */ /* 0x000fea0003800200 */
.L_x_91:
[----:B------:R1:W-:Y:S02]  /*3150*/  STG.E.64 desc[UR6][R18.64+0x20], R8 ;  /* 0x0000200812007986 */ /* 0x0003e4000c101b06 */
.L_x_70:
[----:B------:R-:W-:Y:S05]  /*3160*/  BSYNC.RECONVERGENT B0 ;  /* 0x0000000000007941 */ /* 0x000fea0003800200 */
.L_x_69:
[----:B------:R-:W2:Y:S01]  /*3170*/  LDCU.64 UR10, c[0x0][0x380] ;  /* 0x00007000ff0a77ac */ /* 0x000ea20008000a00 */
[----:B------:R-:W3:Y:S01]  /*3180*/  LDCU UR4, c[0x0][0x388] ;  /* 0x00007100ff0477ac */ /* 0x000ee20008000800 */
[----:B--2---:R-:W-:-:S04]  /*3190*/  ISETP.GE.AND P0, PT, R3, UR11, PT ;  /* 0x0000000b03007c0c */ /* 0x004fc8000bf06270 */
[----:B------:R-:W-:-:S04]  /*31a0*/  ISETP.GE.OR P0, PT, R2, UR10, P0 ;  /* 0x0000000a02007c0c */ /* 0x000fc80008706670 */
[----:B---3--:R-:W-:-:S13]  /*31b0*/  ISETP.GT.OR P0, PT, R0, UR4, P0 ;  /* 0x0000000400007c0c */ /* 0x008fda0008704670 */
[----:B------:R-:W-:Y:S05]  /*31c0*/  @P0 EXIT ;  /* 0x000000000000094d */ /* 0x000fea0003800000 */
[----:B------:R-:W2:Y:S01]  /*31d0*/  LDC.64 R22, c[0x0][0x3c0] ;  /* 0x0000f000ff167b82 */ /* 0x000ea20000000a00 */
[----:B------:R-:W-:Y:S01]  /*31e0*/  VIMNMX.U32 R4, PT, PT, R0, 0x1, !PT ;  /* 0x0000000100047848 */ /* 0x000fe20007fe0000 */
[----:B------:R-:W-:Y:S01]  /*31f0*/  IMAD R25, R2, UR11, R3 ;  /* 0x0000000b02197c24 */ /* 0x000fe2000f8e0203 */
[----:B------:R-:W-:-:S03]  /*3200*/  MOV R3, 0x5 ;  /* 0x0000000500037802 */ /* 0x000fc60000000f00 */
[----:B------:R-:W-:-:S04]  /*3210*/  IMAD R4, R25, UR4, R4 ;  /* 0x0000000419047c24 */ /* 0x000fc8000f8e0204 */
[----:B------:R-:W-:-:S04]  /*3220*/  IMAD R3, R4, R3, -0x5 ;  /* 0xfffffffb04037424 */ /* 0x000fc800078e0203 */
[----:B--2---:R-:W-:-:S05]  /*3230*/  IMAD.WIDE R2, R3, 0x8, R22 ;  /* 0x0000000803027825 */ /* 0x004fca00078e0216 */
[----:B------:R-:W2:Y:S04]  /*3240*/  LDG.E.64 R16, desc[UR6][R2.64+0x20] ;  /* 0x0000200602107981 */ /* 0x000ea8000c1e1b00 */
[----:B------:R-:W3:Y:S04]  /*3250*/  LDG.E.64 R4, desc[UR6][R2.64+0x10] ;  /* 0x0000100602047981 */ /* 0x000ee8000c1e1b00 */
[----:B------:R-:W4:Y:S04]  /*3260*/  LDG.E.64 R14, desc[UR6][R2.64+0x8] ;  /* 0x00000806020e7981 */ /* 0x000f28000c1e1b00 */
[----:B------:R-:W5:Y:S04]  /*3270*/  LDG.E.64 R50, desc[UR6][R2.64] ;  /* 0x0000000602327981 */ /* 0x000f68000c1e1b00 */
[----:B-1----:R3:W5:Y:S01]  /*3280*/  LDG.E.64 R18, desc[UR6][R2.64+0x18] ;  /* 0x0000180602127981 */ /* 0x002762000c1e1b00 */
[----:B------:R-:W0:Y:S01]  /*3290*/  MUFU.RCP64H R7, 0.66666650772094726562 ;  /* 0x3fe5555500077908 */ /* 0x000e220000001800 */
[----:B------:R-:W-:-:S02]  /*32a0*/  HFMA2 R6, -RZ, RZ, 0, 5.9604644775390625e-08 ;  /* 0x00000001ff067431 */ /* 0x000fc400000001ff */
[----:B------:R-:W-:Y:S01]  /*32b0*/  IMAD.MOV.U32 R10, RZ, RZ, 0x55555556 ;  /* 0x55555556ff0a7424 */ /* 0x000fe200078e00ff */
[----:B------:R-:W-:Y:S01]  /*32c0*/  ISETP.NE.AND P0, PT, R0, UR4, PT ;  /* 0x0000000400007c0c */ /* 0x000fe2000bf05270 */
[----:B------:R-:W-:Y:S01]  /*32d0*/  IMAD.MOV.U32 R11, RZ, RZ, 0x3fe55555 ;  /* 0x3fe55555ff0b7424 */ /* 0x000fe200078e00ff */
[----:B------:R-:W-:Y:S05]  /*32e0*/  BSSY.RECONVERGENT B0, `(.L_x_93) ;  /* 0x0000020000007945 */ /* 0x000fea0003800200 */
[----:B0-----:R-:W-:-:S08]  /*32f0*/  DFMA R8, R6, -R10, 1 ;  /* 0x3ff000000608742b */ /* 0x001fd0000000080a */
[----:B------:R-:W-:-:S08]  /*3300*/  DFMA R8, R8, R8, R8 ;  /* 0x000000080808722b */ /* 0x000fd00000000008 */
[----:B------:R-:W-:-:S08]  /*3310*/  DFMA R8, R6, R8, R6 ;  /* 0x000000080608722b */ /* 0x000fd00000000006 */
[----:B------:R-:W-:-:S08]  /*3320*/  DFMA R6, R8, -R10, 1 ;  /* 0x3ff000000806742b */ /* 0x000fd0000000080a */
[----:B------:R-:W-:-:S08]  /*3330*/  DFMA R12, R8, R6, R8 ;  /* 0x00000006080c722b */ /* 0x000fd00000000008 */
[----:B--2---:R-:W-:Y:S01]  /*3340*/  DMUL R8, R12, R16 ;  /* 0x000000100c087228 */ /* 0x004fe20000000000 */
[----:B------:R-:W-:Y:S01]  /*3350*/  FSETP.GEU.AND P1, PT, |R17|, 6.5827683646048100446e-37, PT ;  /* 0x036000001100780b */ /* 0x000fe20003f2e200 */
[----:B---3--:R-:W-:-:S06]  /*3360*/  DMUL R2, R4, R4 ;  /* 0x0000000404027228 */ /* 0x008fcc0000000000 */
[----:B------:R-:W-:Y:S02]  /*3370*/  DFMA R6, R8, -R10, R16 ;  /* 0x8000000a0806722b */ /* 0x000fe40000000010 */
[----:B----4-:R-:W-:Y:S02]  /*3380*/  DFMA R42, R14, R14, R2 ;  /* 0x0000000e0e2a722b */ /* 0x010fe40000000002 */
[----:B-----5:R-:W-:-:S04]  /*3390*/  DMUL R20, R50, 0.5 ;  /* 0x3fe0000032147828 */ /* 0x020fc80000000000 */
[----:B------:R-:W-:Y:S01]  /*33a0*/  DFMA R8, R12, R6, R8 ;  /* 0x000000060c08722b */ /* 0x000fe20000000008 */
[----:B------:R-:W-:Y:S01]  /*33b0*/  VIADD R6, R0, 0xffffffff ;  /* 0xffffffff00067836 */ /* 0x000fe20000000000 */
[----:B------:R-:W-:Y:S01]  /*33c0*/  DMUL R14, R50, R14 ;  /* 0x0000000e320e7228 */ /* 0x000fe20000000000 */
[--C-:B------:R-:W-:Y:S01]  /*33d0*/  @P0 IMAD.MOV R6, RZ, RZ, R0.reuse ;  /* 0x000000ffff060224 */ /* 0x100fe200078e0200 */
[----:B------:R-:W-:Y:S01]  /*33e0*/  DFMA R42, R18, R18, R42 ;  /* 0x00000012122a722b */ /* 0x000fe2000000002a */
[C---:B------:R-:W-:Y:S02]  /*33f0*/  IMAD R0, R25.reuse, UR4, R0 ;  /* 0x0000000419007c24 */ /* 0x040fe4000f8e0200 */
[----:B------:R-:W-:-:S03]  /*3400*/  IMAD R6, R25, UR4, R6 ;  /* 0x0000000419067c24 */ /* 0x000fc6000f8e0206 */
[----:B------:R-:W-:-:S05]  /*3410*/  FFMA R2, RZ, 1.7916666269302368164, R9 ;  /* 0x3fe55555ff027823 */ /* 0x000fca0000000009 */
[----:B------:R-:W-:Y:S01]  /*3420*/  FSETP.GT.AND P0, PT, |R2|, 1.469367938527859385e-39, PT ;  /* 0x001000000200780b */ /* 0x000fe20003f04200 */
[----:B------:R-:W-:Y:S01]  /*3430*/  DMUL R2, R50, R4 ;  /* 0x0000000432027228 */ /* 0x000fe20000000000 */
[----:B------:R-:W-:-:S04]  /*3440*/  IMAD R5, R6, 0x5, RZ ;  /* 0x0000000506057824 */ /* 0x000fc800078e02ff */
[----:B------:R-:W-:-:S07]  /*3450*/  IMAD.WIDE R22, R5, 0x8, R22 ;  /* 0x0000000805167825 */ /* 0x000fce00078e0216 */
[----:B------:R-:W-:Y:S05]  /*3460*/  @P0 BRA P1, `(.L_x_94) ;  /* 0x00000000001c0947 */ /* 0x000fea0000800000 */
[----:B------:R-:W-:Y:S01]  /*3470*/  MOV R8, R16 ;  /* 0x0000001000087202 */ /* 0x000fe20000000f00 */
[----:B------:R-:W-:Y:S01]  /*3480*/  IMAD.MOV.U32 R9, RZ, RZ, R17 ;  /* 0x000000ffff097224 */ /* 0x000fe200078e0011 */
[----:B------:R-:W-:Y:S01]  /*3490*/  MOV R13, 0x3fe55555 ;  /* 0x3fe55555000d7802 */ /* 0x000fe20000000f00 */
[----:B------:R-:W-:Y:S01]  /*34a0*/  IMAD.MOV.U32 R12, RZ, RZ, 0x55555556 ;  /* 0x55555556ff0c7424 */ /* 0x000fe200078e00ff */
[----:B------:R-:W-:-:S07]  /*34b0*/  MOV R6, 0x34d0 ;  /* 0x000034d000067802 */ /* 0x000fce0000000f00 */
[----:B------:R-:W-:Y:S05]  /*34c0*/  CALL.REL.NOINC `($__internal_1_$__cuda_sm20_div_rn_f64_full) ;  /* 0x00000014002c7944 */ /* 0x000fea0003c00000 */
[----:B------:R-:W-:-:S07]  /*34d0*/  IMAD.MOV.U32 R9, RZ, RZ, R5 ;  /* 0x000000ffff097224 */ /* 0x000fce00078e0005 */
.L_x_94:
[----:B------:R-:W-:Y:S05]  /*34e0*/  BSYNC.RECONVERGENT B0 ;  /* 0x0000000000007941 */ /* 0x000fea0003800200 */
.L_x_93:
[----:B------:R-:W2:Y:S04]  /*34f0*/  LDG.E.64 R36, desc[UR6][R22.64+0x20] ;  /* 0x0000200616247981 */ /* 0x000ea8000c1e1b00 */
[----:B------:R-:W3:Y:S04]  /*3500*/  LDG.E.64 R32, desc[UR6][R22.64+0x10] ;  /* 0x0000100616207981 */ /* 0x000ee8000c1e1b00 */
[----:B------:R-:W4:Y:S04]  /*3510*/  LDG.E.64 R34, desc[UR6][R22.64+0x8] ;  /* 0x0000080616227981 */ /* 0x000f28000c1e1b00 */
[----:B------:R-:W5:Y:S04]  /*3520*/  LDG.E.64 R40, desc[UR6][R22.64] ;  /* 0x0000000616287981 */ /* 0x000f68000c1e1b00 */
[----:B------:R-:W5:Y:S01]  /*3530*/  LDG.E.64 R38, desc[UR6][R22.64+0x18] ;  /* 0x0000180616267981 */ /* 0x000f62000c1e1b00 */
[----:B------:R-:W0:Y:S01]  /*3540*/  MUFU.RCP64H R5, 0.66666650772094726562 ;  /* 0x3fe5555500057908 */ /* 0x000e220000001800 */
[----:B------:R-:W-:Y:S01]  /*3550*/  IMAD.MOV.U32 R6, RZ, RZ, 0x55555556 ;  /* 0x55555556ff067424 */ /* 0x000fe200078e00ff */
[----:B------:R-:W-:Y:S01]  /*3560*/  MOV R7, 0x3fe55555 ;  /* 0x3fe5555500077802 */ /* 0x000fe20000000f00 */
[----:B------:R-:W-:-:S06]  /*3570*/  IMAD.MOV.U32 R4, RZ, RZ, 0x1 ;  /* 0x00000001ff047424 */ /* 0x000fcc00078e00ff */
[----:B0-----:R-:W-:-:S08]  /*3580*/  DFMA R10, R4, -R6, 1 ;  /* 0x3ff00000040a742b */ /* 0x001fd00000000806 */
[----:B------:R-:W-:-:S08]  /*3590*/  DFMA R10, R10, R10, R10 ;  /* 0x0000000a0a0a722b */ /* 0x000fd0000000000a */
[----:B------:R-:W-:-:S08]  /*35a0*/  DFMA R10, R4, R10, R4 ;  /* 0x0000000a040a722b */ /* 0x000fd00000000004 */
[----:B------:R-:W-:-:S08]  /*35b0*/  DFMA R4, R10, -R6, 1 ;  /* 0x3ff000000a04742b */ /* 0x000fd00000000806 */
[----:B------:R-:W-:Y:S02]  /*35c0*/  DFMA R10, R10, R4, R10 ;  /* 0x000000040a0a722b */ /* 0x000fe4000000000a */
[----:B------:R-:W-:Y:S01]  /*35d0*/  DFMA R42, R20, R42, R8 ;  /* 0x0000002a142a722b */ /* 0x000fe20000000008 */
[----:B------:R-:W-:Y:S01]  /*35e0*/  BSSY.RECONVERGENT B0, `(.L_x_95) ;  /* 0x0000017000007945 */ /* 0x000fe20003800200 */
[----:B------:R-:W-:-:S04]  /*35f0*/  DMUL R44, R50, R18 ;  /* 0x00000012322c7228 */ /* 0x000fc80000000000 */
[----:B--2---:R-:W-:-:S08]  /*3600*/  DMUL R4, R10, R36 ;  /* 0x000000240a047228 */ /* 0x004fd00000000000 */
[----:B------:R-:W-:-:S08]  /*3610*/  DFMA R6, R4, -R6, R36 ;  /* 0x800000060406722b */ /* 0x000fd00000000024 */
[----:B------:R-:W-:Y:S02]  /*3620*/  DFMA R4, R10, R6, R4 ;  /* 0x000000060a04722b */ /* 0x000fe40000000004 */
[----:B---3--:R-:W-:Y:S01]  /*3630*/  DMUL R6, R32, R32 ;  /* 0x0000002020067228 */ /* 0x008fe20000000000 */
[----:B------:R-:W-:-:S07]  /*3640*/  FSETP.GEU.AND P1, PT, |R37|, 6.5827683646048100446e-37, PT ;  /* 0x036000002500780b */ /* 0x000fce0003f2e200 */
[----:B------:R-:W-:-:S05]  /*3650*/  FFMA R8, RZ, 1.7916666269302368164, R5 ;  /* 0x3fe55555ff087823 */ /* 0x000fca0000000005 */
[----:B------:R-:W-:Y:S01]  /*3660*/  FSETP.GT.AND P0, PT, |R8|, 1.469367938527859385e-39, PT ;  /* 0x001000000800780b */ /* 0x000fe20003f04200 */
[-C--:B----4-:R-:W-:Y:S02]  /*3670*/  DFMA R6, R34, R34.reuse, R6 ;  /* 0x000000222206722b */ /* 0x090fe40000000006 */
[C---:B-----5:R-:W-:Y:S02]  /*3680*/  DMUL R20, R40.reuse, 0.5 ;  /* 0x3fe0000028147828 */ /* 0x060fe40000000000 */
[C---:B------:R-:W-:Y:S02]  /*3690*/  DMUL R34, R40.reuse, R34 ;  /* 0x0000002228227228 */ /* 0x040fe40000000000 */
[C---:B------:R-:W-:Y:S02]  /*36a0*/  DMUL R32, R40.reuse, R32 ;  /* 0x0000002028207228 */ /* 0x040fe40000000000 */
[-C--:B------:R-:W-:Y:S02]  /*36b0*/  DMUL R30, R40, R38.reuse ;  /* 0x00000026281e7228 */ /* 0x080fe40000000000 */
[----:B------:R-:W-:-:S02]  /*36c0*/  DFMA R28, R38, R38, R6 ;  /* 0x00000026261c722b */ /* 0x000fc40000000006 */
[----:B------:R-:W-:Y:S09]  /*36d0*/  @P0 BRA P1, `(.L_x_96) ;  /* 0x00000000001c0947 */ /* 0x000ff20000800000 */
[----:B------:R-:W-:Y:S01]  /*36e0*/  IMAD.MOV.U32 R8, RZ, RZ, R36 ;  /* 0x000000ffff087224 */ /* 0x000fe200078e0024 */
[----:B------:R-:W-:Y:S01]  /*36f0*/  MOV R9, R37 ;  /* 0x0000002500097202 */ /* 0x000fe20000000f00 */
[----:B------:R-:W-:Y:S01]  /*3700*/  IMAD.MOV.U32 R12, RZ, RZ, 0x55555556 ;  /* 0x55555556ff0c7424 */ /* 0x000fe200078e00ff */
[----:B------:R-:W-:Y:S01]  /*3710*/  MOV R6, 0x3740 ;  /* 0x0000374000067802 */ /* 0x000fe20000000f00 */
[----:B------:R-:W-:-:S07]  /*3720*/  IMAD.MOV.U32 R13, RZ, RZ, 0x3fe55555 ;  /* 0x3fe55555ff0d7424 */ /* 0x000fce00078e00ff */
[----:B------:R-:W-:Y:S05]  /*3730*/  CALL.REL.NOINC `($__internal_1_$__cuda_sm20_div_rn_f64_full) ;  /* 0x0000001000907944 */ /* 0x000fea0003c00000 */
[----:B------:R-:W-:-:S07]  /*3740*/  MOV R4, R8 ;  /* 0x0000000800047202 */ /* 0x000fce0000000f00 */
.L_x_96:
[----:B------:R-:W-:Y:S05]  /*3750*/  BSYNC.RECONVERGENT B0 ;  /* 0x0000000000007941 */ /* 0x000fea0003800200 */
.L_x_95:
        /* <DEDUP_REMOVED lines=10> */
[C---:B------:R-:W-:Y:S02]  /*3800*/  DMUL R22, R38.reuse, R32 ;  /* 0x0000002026167228 */ /* 0x040fe40000000000 */
[----:B------:R-:W-:Y:S02]  /*3810*/  DMUL R20, R38, R28 ;  /* 0x0000001c26147228 */ /* 0x000fe40000000000 */
[----:B0-----:R-:W-:Y:S02]  /*3820*/  DFMA R8, -R50, R6, 1 ;  /* 0x3ff000003208742b */ /* 0x001fe40000000106 */
[-C--:B------:R-:W-:Y:S02]  /*3830*/  DFMA R48, RZ, R16.reuse, R48 ;  /* 0x00000010ff30722b */ /* 0x080fe40000000030 */
[----:B------:R-:W-:-:S02]  /*3840*/  DFMA R46, RZ, R16, R46 ;  /* 0x00000010ff2e722b */ /* 0x000fc4000000002e */
[----:B------:R-:W-:Y:S02]  /*3850*/  DFMA R26, R18, R16, R26 ;  /* 0x00000010121a722b */ /* 0x000fe4000000001a */
[----:B------:R-:W-:Y:S02]  /*3860*/  DFMA R8, R8, R8, R8 ;  /* 0x000000080808722b */ /* 0x000fe40000000008 */
[-C--:B------:R-:W-:Y:S02]  /*3870*/  DFMA R24, RZ, R36.reuse, R24 ;  /* 0x00000024ff18722b */ /* 0x080fe40000000018 */
[-C--:B------:R-:W-:Y:S02]  /*3880*/  DFMA R22, RZ, R36.reuse, R22 ;  /* 0x00000024ff16722b */ /* 0x080fe40000000016 */
[----:B------:R-:W-:Y:S02]  /*3890*/  DFMA R20, R38, R36, R20 ;  /* 0x000000242614722b */ /* 0x000fe40000000014 */
[----:B------:R-:W-:-:S02]  /*38a0*/  DFMA R8, R6, R8, R6 ;  /* 0x000000080608722b */ /* 0x000fc40000000006 */
        /* <DEDUP_REMOVED lines=17> */
.L_x_98:
[----:B------:R-:W-:Y:S05]  /*39c0*/  BSYNC.RECONVERGENT B0 ;  /* 0x0000000000007941 */ /* 0x000fea0003800200 */
.L_x_97:
        /* <DEDUP_REMOVED lines=25> */
[----:B------:R-:W-:Y:S01]  /*3b60*/  MOV R52, R6 ;  /* 0x0000000600347202 */ /* 0x000fe20000000f00 */
[----:B------:R-:W-:-:S07]  /*3b70*/  IMAD.MOV.U32 R53, RZ, RZ, R7 ;  /* 0x000000ffff357224 */ /* 0x000fce00078e0007 */
.L_x_100:
[----:B------:R-:W-:Y:S05]  /*3b80*/  BSYNC.RECONVERGENT B0 ;  /* 0x0000000000007941 */ /* 0x000fea0003800200 */
.L_x_99:
[----:B------:R-:W0:Y:S01]  /*3b90*/  MUFU.RCP64H R5, R41 ;  /* 0x0000002900057308 */ /* 0x000e220000001800 */
[----:B------:R-:W-:Y:S01]  /*3ba0*/  IMAD.MOV.U32 R4, RZ, RZ, 0x1 ;  /* 0x00000001ff047424 */ /* 0x000fe200078e00ff */
[----:B------:R-:W-:Y:S01]  /*3bb0*/  UMOV UR4, 0xaaaaaaab ;  /* 0xaaaaaaab00047882 */ /* 0x000fe20000000000 */
[----:B------:R-:W-:Y:S01]  /*3bc0*/  UMOV UR5, 0x3ffaaaaa ;  /* 0x3ffaaaaa00057882 */ /* 0x000fe20000000000 */
[--C-:B------:R-:W-:Y:S01]  /*3bd0*/  DADD R54, R18, -R52.reuse ;  /* 0x0000000012367229 */ /* 0x100fe20000000834 */
[----:B------:R-:W-:Y:S01]  /*3be0*/  BSSY.RECONVERGENT B0, `(.L_x_101) ;  /* 0x0000016000007945 */ /* 0x000fe20003800200 */
[----:B------:R-:W-:Y:S02]  /*3bf0*/  DMUL R10, R36, UR4 ;  /* 0x00000004240a7c28 */ /* 0x000fe40008000000 */
[----:B------:R-:W-:-:S08]  /*3c00*/  DADD R52, R18, R52 ;  /* 0x0000000012347229 */ /* 0x000fd00000000034 */
        /* <DEDUP_REMOVED lines=19> */
.L_x_102:
[----:B------:R-:W-:Y:S05]  /*3d40*/  BSYNC.RECONVERGENT B0 ;  /* 0x0000000000007941 */ /* 0x000fea0003800200 */
.L_x_101:
        /* <DEDUP_REMOVED lines=27> */
.L_x_104:
[----:B------:R-:W-:Y:S05]  /*3f00*/  BSYNC.RECONVERGENT B0 ;  /* 0x0000000000007941 */ /* 0x000fea0003800200 */
.L_x_103:
        /* <DEDUP_REMOVED lines=43> */
.L_x_106:
[----:B------:R-:W-:Y:S05]  /*41c0*/  BSYNC.RECONVERGENT B0 ;  /* 0x0000000000007941 */ /* 0x000fea0003800200 */
.L_x_105:
[----:B------:R-:W0:Y:S01]  /*41d0*/  MUFU.RCP64H R5, R53 ;  /* 0x0000003500057308 */ /* 0x000e220000001800 */
[----:B------:R-:W-:Y:S01]  /*41e0*/  MOV R4, 0x1 ;  /* 0x0000000100047802 */ /* 0x000fe20000000f00 */
[----:B------:R-:W-:Y:S01]  /*41f0*/  DMUL R24, R24, R56 ;  /* 0x0000003818187228 */ /* 0x000fe20000000000 */
[----:B------:R-:W-:Y:S01]  /*4200*/  BSSY.RECONVERGENT B0, `(.L_x_107) ;  /* 0x000001b000007945 */ /* 0x000fe20003800200 */
[----:B------:R-:W-:-:S06]  /*4210*/  DADD R14, R14, -R34 ;  /* 0x000000000e0e7229 */ /* 0x000fcc0000000822 */
[----:B------:R-:W-:Y:S02]  /*4220*/  DFMA R24, R48, R54, -R24 ;  /* 0x000000363018722b */ /* 0x000fe40000000818 */
[----:B------:R-:W-:Y:S02]  /*4230*/  DMUL R14, R54, R14 ;  /* 0x0000000e360e7228 */ /* 0x000fe40000000000 */
[----:B0-----:R-:W-:-:S06]  /*4240*/  DFMA R6, -R52, R4, 1 ;  /* 0x3ff000003406742b */ /* 0x001fcc0000000104 */
[----:B------:R-:W-:Y:S02]  /*4250*/  DFMA R24, -R56, R14, R24 ;  /* 0x0000000e3818722b */ /* 0x000fe40000000118 */
[----:B------:R-:W0:Y:S01]  /*4260*/  LDC.64 R14, c[0x0][0x3e0] ;  /* 0x0000f800ff0e7b82 */ /* 0x000e220000000a00 */
[----:B------:R-:W-:-:S07]  /*4270*/  DFMA R6, R6, R6, R6 ;  /* 0x000000060606722b */ /* 0x000fce0000000006 */
        /* <DEDUP_REMOVED lines=19> */
.L_x_108:
[----:B------:R-:W-:Y:S05]  /*43b0*/  BSYNC.RECONVERGENT B0 ;  /* 0x0000000000007941 */ /* 0x000fea0003800200 */
.L_x_107:
[----:B------:R-:W0:Y:S01]  /*43c0*/  MUFU.RCP64H R7, R53 ;  /* 0x0000003500077308 */ /* 0x000e220000001800 */
[----:B------:R-:W-:Y:S01]  /*43d0*/  MOV R6, 0x1 ;  /* 0x0000000100067802 */ /* 0x000fe20000000f00 */
[----:B------:R-:W-:Y:S01]  /*43e0*/  DADD R2, R2, -R32 ;  /* 0x0000000002027229 */ /* 0x000fe20000000820 */
[----:B------:R1:W-:Y:S01]  /*43f0*/  STG.E.64 desc[UR6][R14.64+0x8], R4 ;  /* 0x000008040e007986 */ /* 0x0003e2000c101b06 */
[----:B------:R-:W-:Y:S01]  /*4400*/  DMUL R22, R22, R56 ;  /* 0x0000003816167228 */ /* 0x000fe20000000000 */
[----:B------:R-:W-:Y:S01]  /*4410*/  BSSY.RECONVERGENT B0, `(.L_x_109) ;  /* 0x000001a000007945 */ /* 0x000fe20003800200 */
[----:B------:R-:W-:Y:S02]  /*4420*/  DMUL R40, R40, R38 ;  /* 0x0000002628287228 */ /* 0x000fe40000000000 */
[----:B------:R-:W-:Y:S02]  /*4430*/  DFMA R16, R18, R44, R16 ;  /* 0x0000002c1210722b */ /* 0x000fe40000000010 */
[----:B------:R-:W-:-:S02]  /*4440*/  DMUL R2, R54, R2 ;  /* 0x0000000236027228 */ /* 0x000fc40000000000 */
[----:B------:R-:W-:Y:S02]  /*4450*/  DFMA R22, R46, R54, -R22 ;  /* 0x000000362e16722b */ /* 0x000fe40000000816 */
[----:B------:R-:W-:Y:S02]  /*4460*/  DFMA R36, R38, R40, R36 ;  /* 0x000000282624722b */ /* 0x000fe40000000024 */
[----:B0-----:R-:W-:-:S04]  /*4470*/  DFMA R8, -R52, R6, 1 ;  /* 0x3ff000003408742b */ /* 0x001fc80000000106 */
[----:B------:R-:W-:-:S04]  /*4480*/  DFMA R22, -R56, R2, R22 ;  /* 0x000000023816722b */ /* 0x000fc80000000116 */
[----:B------:R-:W-:-:S06]  /*4490*/  DFMA R8, R8, R8, R8 ;  /* 0x000000080808722b */ /* 0x000fcc0000000008 */
[----:B------:R-:W-:Y:S02]  /*44a0*/  FSETP.GEU.AND P1, PT, |R23|, 6.5827683646048100446e-37, PT ;  /* 0x036000001700780b */ /* 0x000fe40003f2e200 */
        /* <DEDUP_REMOVED lines=16> */
.L_x_110:
[----:B------:R-:W-:Y:S05]  /*45b0*/  BSYNC.RECONVERGENT B0 ;  /* 0x0000000000007941 */ /* 0x000fea0003800200 */
.L_x_109:
        /* <DEDUP_REMOVED lines=28> */
.L_x_112:
[----:B------:R-:W-:Y:S05]  /*4780*/  BSYNC.RECONVERGENT B0 ;  /* 0x0000000000007941 */ /* 0x000fea0003800200 */
.L_x_111:
        /* <DEDUP_REMOVED lines=28> */
.L_x_114:
[----:B------:R-:W-:Y:S05]  /*4950*/  BSYNC.RECONVERGENT B0 ;  /* 0x0000000000007941 */ /* 0x000fea0003800200 */
.L_x_113:
[----:B------:R-:W-:Y:S01]  /*4960*/  STG.E.64 desc[UR6][R14.64+0x20], R8 ;  /* 0x000020080e007986 */ /* 0x000fe2000c101b06 */
[----:B------:R-:W-:Y:S05]  /*4970*/  EXIT ;  /* 0x000000000000794d */ /* 0x000fea0003800000 */
        .weak           $__internal_1_$__cuda_sm20_div_rn_f64_full
        .type           $__internal_1_$__cuda_sm20_div_rn_f64_full,@function
        .size           $__internal_1_$__cuda_sm20_div_rn_f64_full,($__internal_2_$__cuda_sm20_dsqrt_rn_f64_mediumpath_v1 - $__internal_1_$__cuda_sm20_div_rn_f64_full)
$__internal_1_$__cuda_sm20_div_rn_f64_full:
[C---:B------:R-:W-:Y:S01]  /*4980*/  FSETP.GEU.AND P0, PT, |R13|.reuse, 1.469367938527859385e-39, PT ;  /* 0x001000000d00780b */ /* 0x040fe20003f0e200 */
[----:B------:R-:W-:Y:S01]  /*4990*/  IMAD.MOV.U32 R63, RZ, RZ, R9 ;  /* 0x000000ffff3f7224 */ /* 0x000fe200078e0009 */
[----:B------:R-:W-:Y:S01]  /*49a0*/  LOP3.LUT R5, R13, 0x800fffff, RZ, 0xc0, !PT ;  /* 0x800fffff0d057812 */ /* 0x000fe200078ec0ff */
[----:B------:R-:W-:Y:S01]  /*49b0*/  IMAD.MOV.U32 R62, RZ, RZ, R8 ;  /* 0x000000ffff3e7224 */ /* 0x000fe200078e0008 */
[----:B------:R-:W-:Y:S01]  /*49c0*/  MOV R58, R12 ;  /* 0x0000000c003a7202 */ /* 0x000fe20000000f00 */
[----:B------:R-:W-:Y:S01]  /*49d0*/  IMAD.MOV.U32 R7, RZ, RZ, 0x1ca00000 ;  /* 0x1ca00000ff077424 */ /* 0x000fe200078e00ff */
[----:B------:R-:W-:Y:S01]  /*49e0*/  LOP3.LUT R59, R5, 0x3ff00000, RZ, 0xfc, !PT ;  /* 0x3ff00000053b7812 */ /* 0x000fe200078efcff */
[----:B------:R-:W-:Y:S01]  /*49f0*/  IMAD.MOV.U32 R64, RZ, RZ, R62 ;  /* 0x000000ffff407224 */ /* 0x000fe200078e003e */
[----:B------:R-:W-:Y:S01]  /*4a00*/  MOV R60, 0x1 ;  /* 0x00000001003c7802 */ /* 0x000fe20000000f00 */
[----:B------:R-:W-:Y:S01]  /*4a10*/  BSSY.RECONVERGENT B1, `(.L_x_115) ;  /* 0x0000055000017945 */ /* 0x000fe20003800200 */
[----:B------:R-:W-:-:S02]  /*4a20*/  FSETP.GEU.AND P2, PT, |R63|, 1.469367938527859385e-39, PT ;  /* 0x001000003f00780b */ /* 0x000fc40003f4e200 */
[----:B------:R-:W-:Y:S01]  /*4a30*/  LOP3.LUT R5, R63, 0x7ff00000, RZ, 0xc0, !PT ;  /* 0x7ff000003f057812 */ /* 0x000fe200078ec0ff */
[----:B------:R-:W-:-:S06]  /*4a40*/  @!P0 DMUL R58, R12, 8.98846567431157953865e+307 ;  /* 0x7fe000000c3a8828 */ /* 0x000fcc0000000000 */
[----:B------:R-:W0:Y:S04]  /*4a50*/  MUFU.RCP64H R61, R59 ;  /* 0x0000003b003d7308 */ /* 0x000e280000001800 */
[----:B------:R-:W-:-:S04]  /*4a60*/  @!P2 LOP3.LUT R8, R13, 0x7ff00000, RZ, 0xc0, !PT ;  /* 0x7ff000000d08a812 */ /* 0x000fc800078ec0ff */
[----:B------:R-:W-:Y:S02]  /*4a70*/  @!P2 ISETP.GE.U32.AND P3, PT, R5, R8, PT ;  /* 0x000000080500a20c */ /* 0x000fe40003f66070 */
[----:B------:R-:W-:Y:S02]  /*4a80*/  LOP3.LUT R8, R13, 0x7ff00000, RZ, 0xc0, !PT ;  /* 0x7ff000000d087812 */ /* 0x000fe400078ec0ff */
[----:B------:R-:W-:Y:S02]  /*4a90*/  @!P2 SEL R9, R7, 0x63400000, !P3 ;  /* 0x634000000709a807 */ /* 0x000fe40005800000 */
[----:B------:R-:W-:Y:S02]  /*4aa0*/  ISETP.GE.U32.AND P1, PT, R5, R8, PT ;  /* 0x000000080500720c */ /* 0x000fe40003f26070 */
[----:B------:R-:W-:Y:S01]  /*4ab0*/  @!P2 LOP3.LUT R9, R9, 0x80000000, R63, 0xf8, !PT ;  /* 0x800000000909a812 */ /* 0x000fe200078ef83f */
[----:B0-----:R-:W-:Y:S01]  /*4ac0*/  DFMA R10, R60, -R58, 1 ;  /* 0x3ff000003c0a742b */ /* 0x001fe2000000083a */
[----:B------:R-:W-:-:S07]  /*4ad0*/  @!P0 LOP3.LUT R8, R59, 0x7ff00000, RZ, 0xc0, !PT ;  /* 0x7ff000003b088812 */ /* 0x000fce00078ec0ff */
[----:B------:R-:W-:-:S08]  /*4ae0*/  DFMA R10, R10, R10, R10 ;  /* 0x0000000a0a0a722b */ /* 0x000fd0000000000a */
[----:B------:R-:W-:Y:S01]  /*4af0*/  DFMA R60, R60, R10, R60 ;  /* 0x0000000a3c3c722b */ /* 0x000fe2000000003c */
[----:B------:R-:W-:Y:S02]  /*4b00*/  SEL R10, R7, 0x63400000, !P1 ;  /* 0x63400000070a7807 */ /* 0x000fe40004800000 */
[----:B------:R-:W-:Y:S01]  /*4b10*/  @!P2 LOP3.LUT R11, R9, 0x100000, RZ, 0xfc, !PT ;  /* 0x00100000090ba812 */ /* 0x000fe200078efcff */
[----:B------:R-:W-:Y:S01]  /*4b20*/  IMAD.MOV.U32 R9, RZ, RZ, R5 ;  /* 0x000000ffff097224 */ /* 0x000fe200078e0005 */
[----:B------:R-:W-:-:S03]  /*4b30*/  LOP3.LUT R65, R10, 0x800fffff, R63, 0xf8, !PT ;  /* 0x800fffff0a417812 */ /* 0x000fc600078ef83f */
[----:B------:R-:W-:Y:S01]  /*4b40*/  DFMA R66, R60, -R58, 1 ;  /* 0x3ff000003c42742b */ /* 0x000fe2000000083a */
[----:B------:R-:W-:-:S06]  /*4b50*/  @!P2 MOV R10, RZ ;  /* 0x000000ff000aa202 */ /* 0x000fcc0000000f00 */
[----:B------:R-:W-:Y:S02]  /*4b60*/  @!P2 DFMA R64, R64, 2, -R10 ;  /* 0x400000004040a82b */ /* 0x000fe4000000080a */
[----:B------:R-:W-:-:S08]  /*4b70*/  DFMA R66, R60, R66, R60 ;  /* 0x000000423c42722b */ /* 0x000fd0000000003c */
[----:B------:R-:W-:Y:S01]  /*4b80*/  DMUL R10, R66, R64 ;  /* 0x00000040420a7228 */ /* 0x000fe20000000000 */
[----:B------:R-:W-:-:S07]  /*4b90*/  @!P2 LOP3.LUT R9, R65, 0x7ff00000, RZ, 0xc0, !PT ;  /* 0x7ff000004109a812 */ /* 0x000fce00078ec0ff */
[----:B------:R-:W-:-:S08]  /*4ba0*/  DFMA R60, R10, -R58, R64 ;  /* 0x8000003a0a3c722b */ /* 0x000fd00000000040 */
[----:B------:R-:W-:Y:S01]  /*4bb0*/  DFMA R60, R66, R60, R10 ;  /* 0x0000003c423c722b */ /* 0x000fe2000000000a */
[----:B------:R-:W-:-:S05]  /*4bc0*/  VIADD R10, R9, 0xffffffff ;  /* 0xffffffff090a7836 */ /* 0x000fca0000000000 */
[----:B------:R-:W-:Y:S02]  /*4bd0*/  ISETP.GT.U32.AND P0, PT, R10, 0x7feffffe, PT ;  /* 0x7feffffe0a00780c */ /* 0x000fe40003f04070 */
[----:B------:R-:W-:-:S04]  /*4be0*/  IADD3 R10, PT, PT, R8, -0x1, RZ ;  /* 0xffffffff080a7810 */ /* 0x000fc80007ffe0ff */
[----:B------:R-:W-:-:S13]  /*4bf0*/  ISETP.GT.U32.OR P0, PT, R10, 0x7feffffe, P0 ;  /* 0x7feffffe0a00780c */ /* 0x000fda0000704470 */
[----:B------:R-:W-:Y:S05]  /*4c00*/  @P0 BRA `(.L_x_116) ;  /* 0x0000000000740947 */ /* 0x000fea0003800000 */
[----:B------:R-:W-:Y:S02]  /*4c10*/  LOP3.LUT R8, R13, 0x7ff00000, RZ, 0xc0, !PT ;  /* 0x7ff000000d087812 */ /* 0x000fe400078ec0ff */
[----:B------:R-:W-:Y:S02]  /*4c20*/  MOV R62, RZ ;  /* 0x000000ff003e7202 */ /* 0x000fe40000000f00 */
[CC--:B------:R-:W-:Y:S02]  /*4c30*/  VIADDMNMX R9, R5.reuse, -R8.reuse, 0xb9600000, !PT ;  /* 0xb960000005097446 */ /* 0x0c0fe40007800908 */
[----:B------:R-:W-:Y:S02]  /*4c40*/  ISETP.GE.U32.AND P0, PT, R5, R8, PT ;  /* 0x000000080500720c */ /* 0x000fe40003f06070 */
[----:B------:R-:W-:Y:S02]  /*4c50*/  VIMNMX R9, PT, PT, R9, 0x46a00000, PT ;  /* 0x46a0000009097848 */ /* 0x000fe40003fe0100 */
[----:B------:R-:W-:-:S05]  /*4c60*/  SEL R8, R7, 0x63400000, !P0 ;  /* 0x6340000007087807 */ /* 0x000fca0004000000 */
[----:B------:R-:W-:-:S04]  /*4c70*/  IMAD.IADD R8, R9, 0x1, -R8 ;  /* 0x0000000109087824 */ /* 0x000fc800078e0a08 */
[----:B------:R-:W-:-:S06]  /*4c80*/  VIADD R63, R8, 0x7fe00000 ;  /* 0x7fe00000083f7836 */ /* 0x000fcc0000000000 */
[----:B------:R-:W-:-:S10]  /*4c90*/  DMUL R10, R60, R62 ;  /* 0x0000003e3c0a7228 */ /* 0x000fd40000000000 */
[----:B------:R-:W-:-:S13]  /*4ca0*/  FSETP.GTU.AND P0, PT, |R11|, 1.469367938527859385e-39, PT ;  /* 0x001000000b00780b */ /* 0x000fda0003f0c200 */
[----:B------:R-:W-:Y:S05]  /*4cb0*/  @P0 BRA `(.L_x_117) ;  /* 0x0000000000a80947 */ /* 0x000fea0003800000 */
[----:B------:R-:W-:Y:S01]  /*4cc0*/  DFMA R58, R60, -R58, R64 ;  /* 0x8000003a3c3a722b */ /* 0x000fe20000000040 */
[----:B------:R-:W-:-:S09]  /*4cd0*/  IMAD.MOV.U32 R62, RZ, RZ, RZ ;  /* 0x000000ffff3e7224 */ /* 0x000fd200078e00ff */
[C---:B------:R-:W-:Y:S02]  /*4ce0*/  FSETP.NEU.AND P0, PT, R59.reuse, RZ, PT ;  /* 0x000000ff3b00720b */ /* 0x040fe40003f0d000 */
[----:B------:R-:W-:-:S04]  /*4cf0*/  LOP3.LUT R12, R59, 0x80000000, R13, 0x48, !PT ;  /* 0x800000003b0c7812 */ /* 0x000fc800078e480d */
[----:B------:R-:W-:-:S07]  /*4d00*/  LOP3.LUT R63, R12, R63, RZ, 0xfc, !PT ;  /* 0x0000003f0c3f7212 */ /* 0x000fce00078efcff */
[----:B------:R-:W-:Y:S05]  /*4d10*/  @!P0 BRA `(.L_x_117) ;  /* 0x0000000000908947 */ /* 0x000fea0003800000 */
[----:B------:R-:W-:Y:S01]  /*4d20*/  IMAD.MOV R59, RZ, RZ, -R8 ;  /* 0x000000ffff3b7224 */ /* 0x000fe200078e0a08 */
[----:B------:R-:W-:Y:S02]  /*4d30*/  MOV R58, RZ ;  /* 0x000000ff003a7202 */ /* 0x000fe40000000f00 */
[----:B------:R-:W-:-:S04]  /*4d40*/  IADD3 R8, PT, PT, -R8, -0x43300000, RZ ;  /* 0xbcd0000008087810 */ /* 0x000fc80007ffe1ff */
[----:B------:R-:W-:Y:S02]  /*4d50*/  DFMA R58, R10, -R58, R60 ;  /* 0x8000003a0a3a722b */ /* 0x000fe4000000003c */
[----:B------:R-:W-:-:S08]  /*4d60*/  DMUL.RP R60, R60, R62 ;  /* 0x0000003e3c3c7228 */ /* 0x000fd00000008000 */
[----:B------:R-:W-:Y:S02]  /*4d70*/  FSETP.NEU.AND P0, PT, |R59|, R8, PT ;  /* 0x000000083b00720b */ /* 0x000fe40003f0d200 */
[----:B------:R-:W-:Y:S02]  /*4d80*/  LOP3.LUT R12, R61, R12, RZ, 0x3c, !PT ;  /* 0x0000000c3d0c7212 */ /* 0x000fe400078e3cff */
[----:B------:R-:W-:Y:S02]  /*4d90*/  FSEL R8, R60, R10, !P0 ;  /* 0x0000000a3c087208 */ /* 0x000fe40004000000 */
[----:B------:R-:W-:-:S03]  /*4da0*/  FSEL R9, R12, R11, !P0 ;  /* 0x0000000b0c097208 */ /* 0x000fc60004000000 */
[----:B------:R-:W-:Y:S02]  /*4db0*/  IMAD.MOV.U32 R10, RZ, RZ, R8 ;  /* 0x000000ffff0a7224 */ /* 0x000fe400078e0008 */
[----:B------:R-:W-:Y:S01]  /*4dc0*/  IMAD.MOV.U32 R11, RZ, RZ, R9 ;  /* 0x000000ffff0b7224 */ /* 0x000fe200078e0009 */
[----:B------:R-:W-:Y:S06]  /*4dd0*/  BRA `(.L_x_117) ;  /* 0x0000000000607947 */ /* 0x000fec0003800000 */
.L_x_116:
[----:B------:R-:W-:-:S14]  /*4de0*/  DSETP.NAN.AND P0, PT, R62, R62, PT ;  /* 0x0000003e3e00722a */ /* 0x000fdc0003f08000 */
[----:B------:R-:W-:Y:S05]  /*4df0*/  @P0 BRA `(.L_x_118) ;  /* 0x00000000004c0947 */ /* 0x000fea0003800000 */
[----:B------:R-:W-:-:S14]  /*4e00*/  DSETP.NAN.AND P0, PT, R12, R12, PT ;  /* 0x0000000c0c00722a */ /* 0x000fdc0003f08000 */
[----:B------:R-:W-:Y:S05]  /*4e10*/  @P0 BRA `(.L_x_119) ;  /* 0x0000000000340947 */ /* 0x000fea0003800000 */
[----:B------:R-:W-:Y:S01]  /*4e20*/  ISETP.NE.AND P0, PT, R9, R8, PT ;  /* 0x000000080900720c */ /* 0x000fe20003f05270 */
[----:B------:R-:W-:Y:S01]  /*4e30*/  IMAD.MOV.U32 R11, RZ, RZ, -0x80000 ;  /* 0xfff80000ff0b7424 */ /* 0x000fe200078e00ff */
[----:B------:R-:W-:-:S11]  /*4e40*/  MOV R10, 0x0 ;  /* 0x00000000000a7802 */ /* 0x000fd60000000f00 */
        /* <DEDUP_REMOVED lines=10> */
.L_x_119:
[----:B------:R-:W-:Y:S02]  /*4ef0*/  LOP3.LUT R5, R13, 0x80000, RZ, 0xfc, !PT ;  /* 0x000800000d057812 */ /* 0x000fe400078efcff */
[----:B------:R-:W-:-:S03]  /*4f00*/  MOV R10, R12 ;  /* 0x0000000c000a7202 */ /* 0x000fc60000000f00 */
[----:B------:R-:W-:Y:S01]  /*4f10*/  IMAD.MOV.U32 R11, RZ, RZ, R5 ;  /* 0x000000ffff0b7224 */ /* 0x000fe200078e0005 */
[----:B------:R-:W-:Y:S06]  /*4f20*/  BRA `(.L_x_117) ;  /* 0x00000000000c7947 */ /* 0x000fec0003800000 */
.L_x_118:
[----:B------:R-:W-:Y:S01]  /*4f30*/  LOP3.LUT R5, R63, 0x80000, RZ, 0xfc, !PT ;  /* 0x000800003f057812 */ /* 0x000fe200078efcff */
[----:B------:R-:W-:-:S03]  /*4f40*/  IMAD.MOV.U32 R10, RZ, RZ, R62 ;  /* 0x000000ffff0a7224 */ /* 0x000fc600078e003e */
[----:B------:R-:W-:-:S07]  /*4f50*/  MOV R11, R5 ;  /* 0x00000005000b7202 */ /* 0x000fce0000000f00 */
.L_x_117:
[----:B------:R-:W-:Y:S05]  /*4f60*/  BSYNC.RECONVERGENT B1 ;  /* 0x0000000000017941 */ /* 0x000fea0003800200 */
.L_x_115:
[----:B------:R-:W-:Y:S02]  /*4f70*/  HFMA2 R7, -RZ, RZ, 0, 0 ;  /* 0x00000000ff077431 */ /* 0x000fe400000001ff */
[----:B------:R-:W-:Y:S02]  /*4f80*/  IMAD.MOV.U32 R8, RZ, RZ, R10 ;  /* 0x000000ffff087224 */ /* 0x000fe400078e000a */
[----:B------:R-:W-:Y:S01]  /*4f90*/  IMAD.MOV.U32 R5, RZ, RZ, R11 ;  /* 0x000000ffff057224 */ /* 0x000fe200078e000b */
[----:B------:R-:W-:Y:S06]  /*4fa0*/  RET.REL.NODEC R6 `(_Z29update_struct_do_compute_flux12UpdateStruct) ;  /* 0xffffffb006147950 */ /* 0x000fec0003c3ffff */
        .weak           $__internal_2_$__cuda_sm20_dsqrt_rn_f64_mediumpath_v1
        .type           $__internal_2_$__cuda_sm20_dsqrt_rn_f64_mediumpath_v1,@function
        .size           $__internal_2_$__cuda_sm20_dsqrt_rn_f64_mediumpath_v1,(.L_x_127 - $__internal_2_$__cuda_sm20_dsqrt_rn_f64_mediumpath_v1)
$__internal_2_$__cuda_sm20_dsqrt_rn_f64_mediumpath_v1:
[----:B------:R-:W-:Y:S01]  /*4fb0*/  ISETP.GE.U32.AND P0, PT, R6, -0x3400000, PT ;  /* 0xfcc000000600780c */ /* 0x000fe20003f06070 */
[----:B------:R-:W-:Y:S01]  /*4fc0*/  BSSY.RECONVERGENT B2, `(.L_x_120) ;  /* 0x0000027000027945 */ /* 0x000fe20003800200 */
[----:B------:R-:W-:Y:S01]  /*4fd0*/  IMAD.MOV.U32 R13, RZ, RZ, R11 ;  /* 0x000000ffff0d7224 */ /* 0x000fe200078e000b */
[----:B------:R-:W-:Y:S01]  /*4fe0*/  MOV R59, R5 ;  /* 0x00000005003b7202 */ /* 0x000fe20000000f00 */
[----:B------:R-:W-:Y:S02]  /*4ff0*/  IMAD.MOV.U32 R11, RZ, RZ, R9 ;  /* 0x000000ffff0b7224 */ /* 0x000fe400078e0009 */
[----:B------:R-:W-:-:S07]  /*5000*/  IMAD.MOV.U32 R9, RZ, RZ, R7 ;  /* 0x000000ffff097224 */ /* 0x000fce00078e0007 */
[----:B------:R-:W-:Y:S05]  /*5010*/  @!P0 BRA `(.L_x_121) ;  /* 0x0000000000208947 */ /* 0x000fea0003800000 */
[----:B------:R-:W-:-:S10]  /*5020*/  DFMA.RM R8, R10, R58, R8 ;  /* 0x0000003a0a08722b */ /* 0x000fd40000004008 */
[----:B------:R-:W-:-:S05]  /*5030*/  IADD3 R6, P0, PT, R8, 0x1, RZ ;  /* 0x0000000108067810 */ /* 0x000fca0007f1e0ff */
[----:B------:R-:W-:-:S06]  /*5040*/  IMAD.X R7, RZ, RZ, R9, P0 ;  /* 0x000000ffff077224 */ /* 0x000fcc00000e0609 */
[----:B------:R-:W-:-:S08]  /*5050*/  DFMA.RP R12, -R8, R6, R12 ;  /* 0x00000006080c722b */ /* 0x000fd0000000810c */
[----:B------:R-:W-:-:S06]  /*5060*/  DSETP.GT.AND P0, PT, R12, RZ, PT ;  /* 0x000000ff0c00722a */ /* 0x000fcc0003f04000 */
[----:B------:R-:W-:Y:S02]  /*5070*/  FSEL R6, R6, R8, P0 ;  /* 0x0000000806067208 */ /* 0x000fe40000000000 */
[----:B------:R-:W-:Y:S01]  /*5080*/  FSEL R7, R7, R9, P0 ;  /* 0x0000000907077208 */ /* 0x000fe20000000000 */
[----:B------:R-:W-:Y:S06]  /*5090*/  BRA `(.L_x_122) ;  /* 0x0000000000647947 */ /* 0x000fec0003800000 */
.L_x_121:
[----:B------:R-:W-:-:S14]  /*50a0*/  DSETP.NE.AND P0, PT, R12, RZ, PT ;  /* 0x000000ff0c00722a */ /* 0x000fdc0003f05000 */
[----:B------:R-:W-:Y:S05]  /*50b0*/  @!P0 BRA `(.L_x_123) ;  /* 0x0000000000588947 */ /* 0x000fea0003800000 */
[----:B------:R-:W-:-:S13]  /*50c0*/  ISETP.GE.AND P0, PT, R13, RZ, PT ;  /* 0x000000ff0d00720c */ /* 0x000fda0003f06270 */
[----:B------:R-:W-:Y:S01]  /*50d0*/  @!P0 MOV R6, 0x0 ;  /* 0x0000000000068802 */ /* 0x000fe20000000f00 */
[----:B------:R-:W-:Y:S01]  /*50e0*/  @!P0 IMAD.MOV.U32 R7, RZ, RZ, -0x80000 ;  /* 0xfff80000ff078424 */ /* 0x000fe200078e00ff */
[----:B------:R-:W-:Y:S06]  /*50f0*/  @!P0 BRA `(.L_x_122) ;  /* 0x00000000004c8947 */ /* 0x000fec0003800000 */
[----:B------:R-:W-:-:S13]  /*5100*/  ISETP.GT.AND P0, PT, R13, 0x7fefffff, PT ;  /* 0x7fefffff0d00780c */ /* 0x000fda0003f04270 */
[----:B------:R-:W-:Y:S05]  /*5110*/  @P0 BRA `(.L_x_123) ;  /* 0x0000000000400947 */ /* 0x000fea0003800000 */
[----:B------:R-:W-:Y:S01]  /*5120*/  DMUL R12, R12, 8.11296384146066816958e+31 ;  /* 0x469000000c0c7828 */ /* 0x000fe20000000000 */
[----:B------:R-:W-:Y:S01]  /*5130*/  IMAD.MOV.U32 R10, RZ, RZ, RZ ;  /* 0x000000ffff0a7224 */ /* 0x000fe200078e00ff */
[----:B------:R-:W-:Y:S01]  /*5140*/  MOV R6, 0x0 ;  /* 0x0000000000067802 */ /* 0x000fe20000000f00 */
[----:B------:R-:W-:-:S03]  /*5150*/  IMAD.MOV.U32 R7, RZ, RZ, 0x3fd80000 ;  /* 0x3fd80000ff077424 */ /* 0x000fc600078e00ff */
[----:B------:R-:W0:Y:S02]  /*5160*/  MUFU.RSQ64H R11, R13 ;  /* 0x0000000d000b7308 */ /* 0x000e240000001c00 */
[----:B0-----:R-:W-:-:S08]  /*5170*/  DMUL R8, R10, R10 ;  /* 0x0000000a0a087228 */ /* 0x001fd00000000000 */
[----:B------:R-:W-:-:S08]  /*5180*/  DFMA R8, R12, -R8, 1 ;  /* 0x3ff000000c08742b */ /* 0x000fd00000000808 */
[----:B------:R-:W-:Y:S02]  /*5190*/  DFMA R6, R8, R6, 0.5 ;  /* 0x3fe000000806742b */ /* 0x000fe40000000006 */
[----:B------:R-:W-:-:S08]  /*51a0*/  DMUL R8, R10, R8 ;  /* 0x000000080a087228 */ /* 0x000fd00000000000 */
[----:B------:R-:W-:-:S08]  /*51b0*/  DFMA R8, R6, R8, R10 ;  /* 0x000000080608722b */ /* 0x000fd0000000000a */
[----:B------:R-:W-:Y:S02]  /*51c0*/  DMUL R6, R12, R8 ;  /* 0x000000080c067228 */ /* 0x000fe40000000000 */
[----:B------:R-:W-:-:S06]  /*51d0*/  VIADD R9, R9, 0xfff00000 ;  /* 0xfff0000009097836 */ /* 0x000fcc0000000000 */
[----:B------:R-:W-:-:S08]  /*51e0*/  DFMA R10, R6, -R6, R12 ;  /* 0x80000006060a722b */ /* 0x000fd0000000000c */
[----:B------:R-:W-:-:S10]  /*51f0*/  DFMA R6, R8, R10, R6 ;  /* 0x0000000a0806722b */ /* 0x000fd40000000006 */
[----:B------:R-:W-:Y:S01]  /*5200*/  IADD3 R7, PT, PT, R7, -0x3500000, RZ ;  /* 0xfcb0000007077810 */ /* 0x000fe20007ffe0ff */
[----:B------:R-:W-:Y:S06]  /*5210*/  BRA `(.L_x_122) ;  /* 0x0000000000047947 */ /* 0x000fec0003800000 */
.L_x_123:
[----:B------:R-:W-:-:S11]  /*5220*/  DADD R6, R12, R12 ;  /* 0x000000000c067229 */ /* 0x000fd6000000000c */
.L_x_122:
[----:B------:R-:W-:Y:S05]  /*5230*/  BSYNC.RECONVERGENT B2 ;  /* 0x0000000000027941 */ /* 0x000fea0003800200 */
.L_x_120:
[----:B------:R-:W-:-:S04]  /*5240*/  IMAD.MOV.U32 R61, RZ, RZ, 0x0 ;  /* 0x00000000ff3d7424 */ /* 0x000fc800078e00ff */
[----:B------:R-:W-:Y:S05]  /*5250*/  RET.REL.NODEC R60 `(_Z29update_struct_do_compute_flux12UpdateStruct) ;  /* 0xffffffac3c687950 */ /* 0x000fea0003c3ffff */
.L_x_124:
        /* <DEDUP_REMOVED lines=10> */
.L_x_127:


//--------------------- .nv.shared.reserved.0     --------------------------
	.section	.nv.shared.reserved.0,"aw",@nobits
	.weak		__nv_reservedSMEM_offset_0_alias
	.size		__nv_reservedSMEM_offset_0_alias, 0, 64
	.other		__nv_reservedSMEM_offset_0_alias,@"STO_CUDA_RESERVED_SHARED STV_DEFAULT"
__nv_reservedSMEM_offset_0_alias:
	.zero		0
	.zero		64


//--------------------- .nv.constant0._Z29update_struct_do_advance_cons12UpdateStructd --------------------------
	.section	.nv.constant0._Z29update_struct_do_advance_cons12UpdateStructd,"a",@progbits
	.sectionflags	@""
	.align	4
.nv.constant0._Z29update_struct_do_advance_cons12UpdateStructd:
	.zero		1008


//--------------------- .nv.constant0._Z29update_struct_do_compute_flux12UpdateStruct --------------------------
	.section	.nv.constant0._Z29update_struct_do_compute_flux12UpdateStruct,"a",@progbits
	.sectionflags	@""
	.align	4
.nv.constant0._Z29update_struct_do_compute_flux12UpdateStruct:
	.zero		1000


//--------------------- SYMBOLS --------------------------

	.type		.nv.reservedSmem.offset0,@object
	.size		.nv.reservedSmem.offset0,0x4
